//
// Generated by NVIDIA NVVM Compiler
//
// Compiler Build ID: CL-36424714
// Cuda compilation tools, release 13.0, V13.0.88
// Based on NVVM 20.0.0
//

.version 9.0
.target sm_100
.address_size 64

	// .globl	_Z26setupGlobalVariablesKerneldddidii
.extern .func  (.param .b32 func_retval0) vprintf
(
	.param .b64 vprintf_param_0,
	.param .b64 vprintf_param_1
)
;
.global .align 4 .b8 precalc_xorwow_matrix[102400];
.global .align 4 .b8 precalc_xorwow_offset_matrix[102400];
.global .align 4 .b8 mrg32k3aM1[2304];
.global .align 4 .b8 mrg32k3aM2[2304];
.global .align 4 .b8 mrg32k3aM1SubSeq[2016];
.global .align 4 .b8 mrg32k3aM2SubSeq[2016];
.global .align 4 .b8 mrg32k3aM1Seq[2304];
.global .align 4 .b8 mrg32k3aM2Seq[2304];
.const .align 8 .b8 __cr_lgamma_table[72];
.global .align 8 .f64 nTot;
.global .align 8 .f64 sigmaE;
.global .align 8 .f64 sigmaA;
.global .align 8 .f64 thicknessOfPrism;
.global .align 4 .u32 numberOfLevels;
.global .align 4 .u32 numberOfPoints;
.global .align 4 .u32 numberOfTriangles;
.global .align 1 .b8 $str[119] = {76, 111, 111, 112, 98, 114, 101, 97, 107, 101, 114, 32, 114, 101, 97, 99, 104, 101, 100, 46, 32, 102, 105, 114, 115, 116, 84, 114, 105, 97, 110, 103, 108, 101, 58, 32, 37, 100, 44, 32, 108, 101, 118, 101, 108, 58, 32, 37, 100, 44, 32, 108, 101, 110, 103, 116, 104, 58, 32, 37, 102, 44, 32, 100, 105, 115, 116, 97, 110, 99, 101, 84, 111, 116, 97, 108, 58, 37, 102, 44, 32, 116, 101, 115, 116, 68, 105, 115, 116, 97, 110, 99, 101, 37, 102, 44, 32, 100, 105, 115, 116, 97, 110, 99, 101, 82, 101, 109, 97, 105, 110, 105, 110, 103, 58, 37, 102, 10};
.global .align 1 .b8 $str$1[116] = {68, 105, 115, 116, 97, 110, 99, 101, 32, 116, 111, 111, 32, 98, 105, 103, 33, 32, 102, 105, 114, 115, 116, 84, 114, 105, 97, 110, 103, 108, 101, 58, 32, 37, 100, 44, 32, 108, 101, 118, 101, 108, 58, 32, 37, 100, 44, 32, 108, 101, 110, 103, 116, 104, 58, 32, 37, 102, 44, 32, 100, 105, 115, 116, 97, 110, 99, 101, 84, 111, 116, 97, 108, 58, 37, 102, 44, 32, 116, 101, 115, 116, 68, 105, 115, 116, 97, 110, 99, 101, 37, 102, 44, 32, 100, 105, 115, 116, 97, 110, 99, 101, 82, 101, 109, 97, 105, 110, 105, 110, 103, 58, 37, 102, 10};
.global .align 1 .b8 $str$2[36] = {83, 116, 97, 114, 116, 84, 114, 105, 97, 110, 103, 108, 101, 47, 83, 116, 97, 114, 116, 76, 101, 118, 101, 108, 32, 105, 110, 99, 111, 114, 114, 101, 99, 116, 33};

.visible .entry _Z26setupGlobalVariablesKerneldddidii(
	.param .f64 _Z26setupGlobalVariablesKerneldddidii_param_0,
	.param .f64 _Z26setupGlobalVariablesKerneldddidii_param_1,
	.param .f64 _Z26setupGlobalVariablesKerneldddidii_param_2,
	.param .u32 _Z26setupGlobalVariablesKerneldddidii_param_3,
	.param .f64 _Z26setupGlobalVariablesKerneldddidii_param_4,
	.param .u32 _Z26setupGlobalVariablesKerneldddidii_param_5,
	.param .u32 _Z26setupGlobalVariablesKerneldddidii_param_6
)
{
	.reg .b32 	%r<4>;
	.reg .b64 	%fd<5>;

	ld.param.f64 	%fd1, [_Z26setupGlobalVariablesKerneldddidii_param_0];
	ld.param.f64 	%fd2, [_Z26setupGlobalVariablesKerneldddidii_param_1];
	ld.param.f64 	%fd3, [_Z26setupGlobalVariablesKerneldddidii_param_2];
	ld.param.u32 	%r1, [_Z26setupGlobalVariablesKerneldddidii_param_3];
	ld.param.f64 	%fd4, [_Z26setupGlobalVariablesKerneldddidii_param_4];
	ld.param.u32 	%r2, [_Z26setupGlobalVariablesKerneldddidii_param_5];
	ld.param.u32 	%r3, [_Z26setupGlobalVariablesKerneldddidii_param_6];
	st.global.f64 	[sigmaE], %fd1;
	st.global.f64 	[sigmaA], %fd2;
	st.global.f64 	[nTot], %fd3;
	st.global.u32 	[numberOfTriangles], %r1;
	st.global.f64 	[thicknessOfPrism], %fd4;
	st.global.u32 	[numberOfLevels], %r2;
	st.global.u32 	[numberOfPoints], %r3;
	ret;

}
	// .globl	_Z16calcSamplePhiAseP17curandStateMtgp32PfiiiPdS2_S2_PiS3_S3_S3_S2_S2_Pjj
.visible .entry _Z16calcSamplePhiAseP17curandStateMtgp32PfiiiPdS2_S2_PiS3_S3_S3_S2_S2_Pjj(
	.param .u64 .ptr .align 1 _Z16calcSamplePhiAseP17curandStateMtgp32PfiiiPdS2_S2_PiS3_S3_S3_S2_S2_Pjj_param_0,
	.param .u64 .ptr .align 1 _Z16calcSamplePhiAseP17curandStateMtgp32PfiiiPdS2_S2_PiS3_S3_S3_S2_S2_Pjj_param_1,
	.param .u32 _Z16calcSamplePhiAseP17curandStateMtgp32PfiiiPdS2_S2_PiS3_S3_S3_S2_S2_Pjj_param_2,
	.param .u32 _Z16calcSamplePhiAseP17curandStateMtgp32PfiiiPdS2_S2_PiS3_S3_S3_S2_S2_Pjj_param_3,
	.param .u32 _Z16calcSamplePhiAseP17curandStateMtgp32PfiiiPdS2_S2_PiS3_S3_S3_S2_S2_Pjj_param_4,
	.param .u64 .ptr .align 1 _Z16calcSamplePhiAseP17curandStateMtgp32PfiiiPdS2_S2_PiS3_S3_S3_S2_S2_Pjj_param_5,
	.param .u64 .ptr .align 1 _Z16calcSamplePhiAseP17curandStateMtgp32PfiiiPdS2_S2_PiS3_S3_S3_S2_S2_Pjj_param_6,
	.param .u64 .ptr .align 1 _Z16calcSamplePhiAseP17curandStateMtgp32PfiiiPdS2_S2_PiS3_S3_S3_S2_S2_Pjj_param_7,
	.param .u64 .ptr .align 1 _Z16calcSamplePhiAseP17curandStateMtgp32PfiiiPdS2_S2_PiS3_S3_S3_S2_S2_Pjj_param_8,
	.param .u64 .ptr .align 1 _Z16calcSamplePhiAseP17curandStateMtgp32PfiiiPdS2_S2_PiS3_S3_S3_S2_S2_Pjj_param_9,
	.param .u64 .ptr .align 1 _Z16calcSamplePhiAseP17curandStateMtgp32PfiiiPdS2_S2_PiS3_S3_S3_S2_S2_Pjj_param_10,
	.param .u64 .ptr .align 1 _Z16calcSamplePhiAseP17curandStateMtgp32PfiiiPdS2_S2_PiS3_S3_S3_S2_S2_Pjj_param_11,
	.param .u64 .ptr .align 1 _Z16calcSamplePhiAseP17curandStateMtgp32PfiiiPdS2_S2_PiS3_S3_S3_S2_S2_Pjj_param_12,
	.param .u64 .ptr .align 1 _Z16calcSamplePhiAseP17curandStateMtgp32PfiiiPdS2_S2_PiS3_S3_S3_S2_S2_Pjj_param_13,
	.param .u64 .ptr .align 1 _Z16calcSamplePhiAseP17curandStateMtgp32PfiiiPdS2_S2_PiS3_S3_S3_S2_S2_Pjj_param_14,
	.param .u32 _Z16calcSamplePhiAseP17curandStateMtgp32PfiiiPdS2_S2_PiS3_S3_S3_S2_S2_Pjj_param_15
)
{
	.local .align 8 .b8 	__local_depot1[40];
	.reg .b64 	%SP;
	.reg .b64 	%SPL;
	.reg .pred 	%p<37>;
	.reg .b32 	%r<224>;
	.reg .b32 	%f<9>;
	.reg .b64 	%rd<170>;
	.reg .b64 	%fd<171>;

	mov.u64 	%SPL, __local_depot1;
	cvta.local.u64 	%SP, %SPL;
	ld.param.u64 	%rd6, [_Z16calcSamplePhiAseP17curandStateMtgp32PfiiiPdS2_S2_PiS3_S3_S3_S2_S2_Pjj_param_0];
	ld.param.u64 	%rd14, [_Z16calcSamplePhiAseP17curandStateMtgp32PfiiiPdS2_S2_PiS3_S3_S3_S2_S2_Pjj_param_5];
	ld.param.u64 	%rd15, [_Z16calcSamplePhiAseP17curandStateMtgp32PfiiiPdS2_S2_PiS3_S3_S3_S2_S2_Pjj_param_6];
	ld.param.u64 	%rd16, [_Z16calcSamplePhiAseP17curandStateMtgp32PfiiiPdS2_S2_PiS3_S3_S3_S2_S2_Pjj_param_7];
	ld.param.u64 	%rd17, [_Z16calcSamplePhiAseP17curandStateMtgp32PfiiiPdS2_S2_PiS3_S3_S3_S2_S2_Pjj_param_8];
	ld.param.u32 	%r75, [_Z16calcSamplePhiAseP17curandStateMtgp32PfiiiPdS2_S2_PiS3_S3_S3_S2_S2_Pjj_param_15];
	cvta.to.global.u64 	%rd1, %rd17;
	cvta.to.global.u64 	%rd2, %rd16;
	cvta.to.global.u64 	%rd3, %rd15;
	cvta.to.global.u64 	%rd4, %rd14;
	mov.u32 	%r1, %tid.x;
	mov.u32 	%r2, %ctaid.x;
	mov.u32 	%r3, %ntid.x;
	mad.lo.s32 	%r193, %r2, %r3, %r1;
	setp.ge.u32 	%p1, %r193, %r75;
	@%p1 bra 	$L__BB1_36;
	ld.param.u32 	%r191, [_Z16calcSamplePhiAseP17curandStateMtgp32PfiiiPdS2_S2_PiS3_S3_S3_S2_S2_Pjj_param_3];
	ld.param.u32 	%r189, [_Z16calcSamplePhiAseP17curandStateMtgp32PfiiiPdS2_S2_PiS3_S3_S3_S2_S2_Pjj_param_2];
	mul.wide.s32 	%rd18, %r189, 8;
	add.s64 	%rd19, %rd4, %rd18;
	ld.global.u32 	%r77, [numberOfPoints];
	ld.global.f64 	%fd53, [thicknessOfPrism];
	cvt.rn.f64.s32 	%fd54, %r191;
	mul.f64 	%fd55, %fd53, %fd54;
	cvt.rzi.s32.f64 	%r5, %fd55;
	mul.wide.s32 	%rd20, %r77, 8;
	add.s64 	%rd21, %rd19, %rd20;
	ld.global.f64 	%fd56, [%rd21];
	cvt.rzi.s32.f64 	%r6, %fd56;
	ld.global.f64 	%fd57, [%rd19];
	cvt.rzi.s32.f64 	%r7, %fd57;
	cvta.to.global.u64 	%rd22, %rd6;
	mul.wide.u32 	%rd23, %r2, 4112;
	add.s64 	%rd5, %rd22, %rd23;
	mov.u32 	%r78, %ntid.z;
	mov.u32 	%r79, %ntid.y;
	mul.lo.s32 	%r80, %r78, %r79;
	mul.lo.s32 	%r8, %r80, %r3;
	mov.u32 	%r81, %tid.z;
	mov.u32 	%r82, %tid.y;
	mad.lo.s32 	%r83, %r3, %r82, %r1;
	mad.lo.s32 	%r9, %r80, %r81, %r83;
	mov.b32 	%r194, 0;
	cvt.rn.f64.s32 	%fd82, %r7;
	cvt.rn.f64.s32 	%fd84, %r6;
	cvt.rn.f64.s32 	%fd86, %r5;
$L__BB1_2:
	ld.param.u64 	%rd169, [_Z16calcSamplePhiAseP17curandStateMtgp32PfiiiPdS2_S2_PiS3_S3_S3_S2_S2_Pjj_param_14];
	cvta.to.global.u64 	%rd24, %rd169;
	mul.wide.s32 	%rd25, %r193, 4;
	add.s64 	%rd26, %rd24, %rd25;
	ld.global.u32 	%r12, [%rd26];
	ld.global.u32 	%r195, [numberOfTriangles];
	div.s32 	%r14, %r12, %r195;
	mul.lo.s32 	%r84, %r14, %r195;
	sub.s32 	%r15, %r12, %r84;
	setp.lt.s32 	%p2, %r15, 600;
	@%p2 bra 	$L__BB1_4;
	mov.u64 	%rd27, $str$2;
	cvta.global.u64 	%rd28, %rd27;
	{ // callseq 0, 0
	.param .b64 param0;
	st.param.b64 	[param0], %rd28;
	.param .b64 param1;
	st.param.b64 	[param1], 0;
	.param .b32 retval0;
	call.uni (retval0), 
	vprintf, 
	(
	param0, 
	param1
	);
	ld.param.b32 	%r85, [retval0];
	} // callseq 0
	ld.global.u32 	%r195, [numberOfTriangles];
$L__BB1_4:
	ld.param.u64 	%rd165, [_Z16calcSamplePhiAseP17curandStateMtgp32PfiiiPdS2_S2_PiS3_S3_S3_S2_S2_Pjj_param_11];
	setp.ne.s32 	%p3, %r9, 0;
	cvta.to.global.u64 	%rd29, %rd165;
	mul.wide.s32 	%rd30, %r15, 4;
	add.s64 	%rd31, %rd29, %rd30;
	ld.global.u32 	%r18, [%rd31];
	mul.wide.s32 	%rd32, %r195, 4;
	add.s64 	%rd33, %rd31, %rd32;
	ld.global.u32 	%r19, [%rd33];
	add.s64 	%rd34, %rd33, %rd32;
	ld.global.u32 	%r20, [%rd34];
	ld.global.u64 	%rd35, [%rd5+4104];
	ld.global.v2.u32 	{%r87, %r88}, [%rd5+4096];
	mul.wide.s32 	%rd36, %r88, 4;
	add.s64 	%rd37, %rd35, %rd36;
	ld.u32 	%r89, [%rd37];
	add.s32 	%r90, %r87, %r9;
	shl.b32 	%r91, %r90, 2;
	cvt.u64.u32 	%rd38, %r91;
	and.b64  	%rd39, %rd38, 4092;
	add.s64 	%rd40, %rd5, %rd39;
	ld.global.u32 	%r92, [%rd40];
	add.s32 	%r93, %r91, 4;
	cvt.u64.u32 	%rd41, %r93;
	and.b64  	%rd42, %rd41, 4092;
	add.s64 	%rd43, %rd5, %rd42;
	ld.global.u32 	%r94, [%rd43];
	add.s32 	%r95, %r90, %r89;
	shl.b32 	%r96, %r95, 2;
	cvt.u64.u32 	%rd44, %r96;
	and.b64  	%rd45, %rd44, 4092;
	add.s64 	%rd46, %rd5, %rd45;
	ld.global.u32 	%r97, [%rd46];
	ld.u32 	%r98, [%rd35+40800];
	and.b32  	%r99, %r98, %r92;
	xor.b32  	%r100, %r99, %r94;
	ld.u32 	%r101, [%rd37+39200];
	shl.b32 	%r102, %r100, %r101;
	ld.u32 	%r103, [%rd37+40000];
	shr.u32 	%r104, %r97, %r103;
	xor.b32  	%r105, %r104, %r102;
	xor.b32  	%r106, %r105, %r100;
	mul.wide.s32 	%rd47, %r88, 60;
	add.s64 	%rd48, %rd37, %rd47;
	shl.b32 	%r107, %r106, 2;
	cvt.u64.u32 	%rd49, %r107;
	and.b64  	%rd50, %rd49, 60;
	add.s64 	%rd51, %rd48, %rd50;
	ld.u32 	%r108, [%rd51+800];
	xor.b32  	%r109, %r106, %r108;
	add.s32 	%r110, %r91, 1404;
	cvt.u64.u32 	%rd52, %r110;
	and.b64  	%rd53, %rd52, 4092;
	add.s64 	%rd54, %rd5, %rd53;
	st.global.u32 	[%rd54], %r109;
	add.s32 	%r111, %r96, -4;
	cvt.u64.u32 	%rd55, %r111;
	and.b64  	%rd56, %rd55, 4092;
	add.s64 	%rd57, %rd5, %rd56;
	ld.global.u32 	%r112, [%rd57];
	shr.u32 	%r113, %r112, 16;
	xor.b32  	%r114, %r113, %r112;
	shr.u32 	%r115, %r114, 8;
	xor.b32  	%r116, %r115, %r114;
	shl.b32 	%r117, %r116, 2;
	cvt.u64.u32 	%rd58, %r117;
	and.b64  	%rd59, %rd58, 60;
	add.s64 	%rd60, %rd48, %rd59;
	ld.u32 	%r118, [%rd60+13600];
	xor.b32  	%r21, %r118, %r109;
	bar.sync 	0;
	@%p3 bra 	$L__BB1_6;
	ld.global.u32 	%r119, [%rd5+4096];
	add.s32 	%r120, %r119, %r8;
	and.b32  	%r121, %r120, 1023;
	st.global.u32 	[%rd5+4096], %r121;
$L__BB1_6:
	setp.ne.s32 	%p4, %r9, 0;
	bar.sync 	0;
	cvt.rn.f32.u32 	%f3, %r21;
	fma.rn.f32 	%f1, %f3, 0f2F800000, 0f2F000000;
	ld.global.u64 	%rd61, [%rd5+4104];
	ld.global.v2.u32 	{%r122, %r123}, [%rd5+4096];
	mul.wide.s32 	%rd62, %r123, 4;
	add.s64 	%rd63, %rd61, %rd62;
	ld.u32 	%r124, [%rd63];
	add.s32 	%r125, %r122, %r9;
	shl.b32 	%r126, %r125, 2;
	cvt.u64.u32 	%rd64, %r126;
	and.b64  	%rd65, %rd64, 4092;
	add.s64 	%rd66, %rd5, %rd65;
	ld.global.u32 	%r127, [%rd66];
	add.s32 	%r128, %r126, 4;
	cvt.u64.u32 	%rd67, %r128;
	and.b64  	%rd68, %rd67, 4092;
	add.s64 	%rd69, %rd5, %rd68;
	ld.global.u32 	%r129, [%rd69];
	add.s32 	%r130, %r125, %r124;
	shl.b32 	%r131, %r130, 2;
	cvt.u64.u32 	%rd70, %r131;
	and.b64  	%rd71, %rd70, 4092;
	add.s64 	%rd72, %rd5, %rd71;
	ld.global.u32 	%r132, [%rd72];
	ld.u32 	%r133, [%rd61+40800];
	and.b32  	%r134, %r133, %r127;
	xor.b32  	%r135, %r134, %r129;
	ld.u32 	%r136, [%rd63+39200];
	shl.b32 	%r137, %r135, %r136;
	ld.u32 	%r138, [%rd63+40000];
	shr.u32 	%r139, %r132, %r138;
	xor.b32  	%r140, %r139, %r137;
	xor.b32  	%r141, %r140, %r135;
	mul.wide.s32 	%rd73, %r123, 60;
	add.s64 	%rd74, %rd63, %rd73;
	shl.b32 	%r142, %r141, 2;
	cvt.u64.u32 	%rd75, %r142;
	and.b64  	%rd76, %rd75, 60;
	add.s64 	%rd77, %rd74, %rd76;
	ld.u32 	%r143, [%rd77+800];
	xor.b32  	%r144, %r141, %r143;
	add.s32 	%r145, %r126, 1404;
	cvt.u64.u32 	%rd78, %r145;
	and.b64  	%rd79, %rd78, 4092;
	add.s64 	%rd80, %rd5, %rd79;
	st.global.u32 	[%rd80], %r144;
	add.s32 	%r146, %r131, -4;
	cvt.u64.u32 	%rd81, %r146;
	and.b64  	%rd82, %rd81, 4092;
	add.s64 	%rd83, %rd5, %rd82;
	ld.global.u32 	%r147, [%rd83];
	shr.u32 	%r148, %r147, 16;
	xor.b32  	%r149, %r148, %r147;
	shr.u32 	%r150, %r149, 8;
	xor.b32  	%r151, %r150, %r149;
	shl.b32 	%r152, %r151, 2;
	cvt.u64.u32 	%rd84, %r152;
	and.b64  	%rd85, %rd84, 60;
	add.s64 	%rd86, %rd74, %rd85;
	ld.u32 	%r153, [%rd86+13600];
	xor.b32  	%r22, %r153, %r144;
	bar.sync 	0;
	@%p4 bra 	$L__BB1_8;
	ld.global.u32 	%r154, [%rd5+4096];
	add.s32 	%r155, %r154, %r8;
	and.b32  	%r156, %r155, 1023;
	st.global.u32 	[%rd5+4096], %r156;
$L__BB1_8:
	cvt.f64.f32 	%fd60, %f1;
	bar.sync 	0;
	cvt.rn.f32.u32 	%f4, %r22;
	fma.rn.f32 	%f5, %f4, 0f2F800000, 0f2F000000;
	cvt.f64.f32 	%fd61, %f5;
	add.f64 	%fd62, %fd60, %fd61;
	setp.gt.f64 	%p5, %fd62, 0d3FF0000000000000;
	mov.f64 	%fd157, 0d3FF0000000000000;
	sub.f64 	%fd63, %fd157, %fd60;
	sub.f64 	%fd64, %fd157, %fd61;
	selp.f64 	%fd65, %fd63, %fd60, %p5;
	selp.f64 	%fd66, %fd64, %fd61, %p5;
	sub.f64 	%fd67, %fd157, %fd65;
	sub.f64 	%fd68, %fd67, %fd66;
	cvt.rn.f64.s32 	%fd69, %r14;
	add.f64 	%fd70, %fd69, 0d3FE0000000000000;
	ld.global.f64 	%fd71, [thicknessOfPrism];
	mul.f64 	%fd159, %fd70, %fd71;
	mul.wide.s32 	%rd87, %r18, 8;
	add.s64 	%rd88, %rd4, %rd87;
	ld.global.f64 	%fd72, [%rd88];
	mul.wide.s32 	%rd89, %r19, 8;
	add.s64 	%rd90, %rd4, %rd89;
	ld.global.f64 	%fd73, [%rd90];
	mul.f64 	%fd74, %fd66, %fd73;
	fma.rn.f64 	%fd75, %fd65, %fd72, %fd74;
	mul.wide.s32 	%rd91, %r20, 8;
	add.s64 	%rd92, %rd4, %rd91;
	ld.global.f64 	%fd76, [%rd92];
	fma.rn.f64 	%fd161, %fd68, %fd76, %fd75;
	ld.global.u32 	%r160, [numberOfPoints];
	mul.wide.s32 	%rd93, %r160, 8;
	add.s64 	%rd94, %rd88, %rd93;
	ld.global.f64 	%fd77, [%rd94];
	add.s64 	%rd95, %rd90, %rd93;
	ld.global.f64 	%fd78, [%rd95];
	mul.f64 	%fd79, %fd66, %fd78;
	fma.rn.f64 	%fd80, %fd65, %fd77, %fd79;
	add.s64 	%rd96, %rd92, %rd93;
	ld.global.f64 	%fd81, [%rd96];
	fma.rn.f64 	%fd160, %fd68, %fd81, %fd80;
	bar.sync 	0;
	sub.f64 	%fd83, %fd82, %fd161;
	sub.f64 	%fd85, %fd84, %fd160;
	sub.f64 	%fd87, %fd86, %fd159;
	mul.f64 	%fd88, %fd85, %fd85;
	fma.rn.f64 	%fd89, %fd83, %fd83, %fd88;
	fma.rn.f64 	%fd90, %fd87, %fd87, %fd89;
	sqrt.rn.f64 	%fd4, %fd90;
	div.rn.f64 	%fd5, %fd83, %fd4;
	div.rn.f64 	%fd6, %fd85, %fd4;
	div.rn.f64 	%fd7, %fd87, %fd4;
	ld.global.u32 	%r23, [numberOfPoints];
	ld.global.u32 	%r24, [numberOfTriangles];
	ld.global.f64 	%fd8, [thicknessOfPrism];
	ld.global.f64 	%fd9, [nTot];
	ld.global.f64 	%fd91, [sigmaE];
	ld.global.f64 	%fd10, [sigmaA];
	add.f64 	%fd11, %fd91, %fd10;
	mov.b32 	%r202, 0;
	mov.f64 	%fd158, 0d0000000000000000;
	mov.b32 	%r200, -1;
	mov.f64 	%fd156, %fd4;
	mov.u32 	%r196, %r15;
	mov.u32 	%r197, %r14;
$L__BB1_9:
	setp.eq.s32 	%p6, %r200, 0;
	mov.f64 	%fd163, %fd156;
	@%p6 bra 	$L__BB1_14;
	mul.wide.s32 	%rd97, %r196, 8;
	add.s64 	%rd98, %rd3, %rd97;
	ld.global.f64 	%fd18, [%rd98];
	add.s64 	%rd99, %rd2, %rd97;
	ld.global.f64 	%fd19, [%rd99];
	mul.f64 	%fd92, %fd6, %fd19;
	fma.rn.f64 	%fd20, %fd5, %fd18, %fd92;
	setp.eq.f64 	%p7, %fd20, 0d0000000000000000;
	mov.f64 	%fd163, %fd156;
	@%p7 bra 	$L__BB1_13;
	mul.wide.s32 	%rd100, %r196, 4;
	add.s64 	%rd101, %rd1, %rd100;
	ld.global.u32 	%r161, [%rd101];
	mul.wide.s32 	%rd102, %r161, 8;
	add.s64 	%rd103, %rd4, %rd102;
	ld.global.f64 	%fd93, [%rd103];
	mul.wide.s32 	%rd104, %r23, 8;
	add.s64 	%rd105, %rd103, %rd104;
	ld.global.f64 	%fd94, [%rd105];
	mul.f64 	%fd95, %fd19, %fd94;
	fma.rn.f64 	%fd96, %fd18, %fd93, %fd95;
	mul.f64 	%fd97, %fd160, %fd19;
	fma.rn.f64 	%fd98, %fd161, %fd18, %fd97;
	sub.f64 	%fd99, %fd96, %fd98;
	div.rn.f64 	%fd21, %fd99, %fd20;
	setp.geu.f64 	%p8, %fd21, %fd156;
	setp.leu.f64 	%p9, %fd21, 0d0000000000000000;
	or.pred  	%p10, %p8, %p9;
	@%p10 bra 	$L__BB1_13;
	ld.param.u64 	%rd162, [_Z16calcSamplePhiAseP17curandStateMtgp32PfiiiPdS2_S2_PiS3_S3_S3_S2_S2_Pjj_param_10];
	ld.param.u64 	%rd159, [_Z16calcSamplePhiAseP17curandStateMtgp32PfiiiPdS2_S2_PiS3_S3_S3_S2_S2_Pjj_param_9];
	cvta.to.global.u64 	%rd106, %rd162;
	mul.wide.s32 	%rd107, %r196, 4;
	add.s64 	%rd108, %rd106, %rd107;
	ld.global.u32 	%r206, [%rd108];
	cvta.to.global.u64 	%rd109, %rd159;
	add.s64 	%rd110, %rd109, %rd107;
	ld.global.u32 	%r208, [%rd110];
	mov.f64 	%fd163, %fd21;
	mov.u32 	%r207, %r197;
$L__BB1_13:
	setp.eq.s32 	%p11, %r200, 1;
	@%p11 bra 	$L__BB1_18;
$L__BB1_14:
	add.s32 	%r40, %r24, %r196;
	mul.wide.s32 	%rd111, %r40, 8;
	add.s64 	%rd112, %rd3, %rd111;
	ld.global.f64 	%fd24, [%rd112];
	add.s64 	%rd113, %rd2, %rd111;
	ld.global.f64 	%fd25, [%rd113];
	mul.f64 	%fd100, %fd6, %fd25;
	fma.rn.f64 	%fd26, %fd5, %fd24, %fd100;
	setp.eq.f64 	%p12, %fd26, 0d0000000000000000;
	@%p12 bra 	$L__BB1_17;
	mul.wide.s32 	%rd114, %r40, 4;
	add.s64 	%rd115, %rd1, %rd114;
	ld.global.u32 	%r162, [%rd115];
	mul.wide.s32 	%rd116, %r162, 8;
	add.s64 	%rd117, %rd4, %rd116;
	ld.global.f64 	%fd101, [%rd117];
	mul.wide.s32 	%rd118, %r23, 8;
	add.s64 	%rd119, %rd117, %rd118;
	ld.global.f64 	%fd102, [%rd119];
	mul.f64 	%fd103, %fd25, %fd102;
	fma.rn.f64 	%fd104, %fd24, %fd101, %fd103;
	mul.f64 	%fd105, %fd160, %fd25;
	fma.rn.f64 	%fd106, %fd161, %fd24, %fd105;
	sub.f64 	%fd107, %fd104, %fd106;
	div.rn.f64 	%fd27, %fd107, %fd26;
	setp.geu.f64 	%p13, %fd27, %fd163;
	setp.leu.f64 	%p14, %fd27, 0d0000000000000000;
	or.pred  	%p15, %p13, %p14;
	@%p15 bra 	$L__BB1_17;
	ld.param.u64 	%rd163, [_Z16calcSamplePhiAseP17curandStateMtgp32PfiiiPdS2_S2_PiS3_S3_S3_S2_S2_Pjj_param_10];
	ld.param.u64 	%rd160, [_Z16calcSamplePhiAseP17curandStateMtgp32PfiiiPdS2_S2_PiS3_S3_S3_S2_S2_Pjj_param_9];
	cvta.to.global.u64 	%rd120, %rd163;
	mul.wide.s32 	%rd121, %r40, 4;
	add.s64 	%rd122, %rd120, %rd121;
	ld.global.u32 	%r206, [%rd122];
	cvta.to.global.u64 	%rd123, %rd160;
	add.s64 	%rd124, %rd123, %rd121;
	ld.global.u32 	%r208, [%rd124];
	mov.f64 	%fd163, %fd27;
	mov.u32 	%r207, %r197;
$L__BB1_17:
	setp.eq.s32 	%p16, %r200, 2;
	@%p16 bra 	$L__BB1_21;
$L__BB1_18:
	shl.b32 	%r163, %r24, 1;
	add.s32 	%r49, %r163, %r196;
	mul.wide.s32 	%rd125, %r49, 8;
	add.s64 	%rd126, %rd3, %rd125;
	ld.global.f64 	%fd30, [%rd126];
	add.s64 	%rd127, %rd2, %rd125;
	ld.global.f64 	%fd31, [%rd127];
	mul.f64 	%fd108, %fd6, %fd31;
	fma.rn.f64 	%fd32, %fd5, %fd30, %fd108;
	setp.eq.f64 	%p17, %fd32, 0d0000000000000000;
	@%p17 bra 	$L__BB1_21;
	mul.wide.s32 	%rd128, %r49, 4;
	add.s64 	%rd129, %rd1, %rd128;
	ld.global.u32 	%r164, [%rd129];
	mul.wide.s32 	%rd130, %r164, 8;
	add.s64 	%rd131, %rd4, %rd130;
	ld.global.f64 	%fd109, [%rd131];
	mul.wide.s32 	%rd132, %r23, 8;
	add.s64 	%rd133, %rd131, %rd132;
	ld.global.f64 	%fd110, [%rd133];
	mul.f64 	%fd111, %fd31, %fd110;
	fma.rn.f64 	%fd112, %fd30, %fd109, %fd111;
	mul.f64 	%fd113, %fd160, %fd31;
	fma.rn.f64 	%fd114, %fd161, %fd30, %fd113;
	sub.f64 	%fd115, %fd112, %fd114;
	div.rn.f64 	%fd33, %fd115, %fd32;
	setp.geu.f64 	%p18, %fd33, %fd163;
	setp.leu.f64 	%p19, %fd33, 0d0000000000000000;
	or.pred  	%p20, %p18, %p19;
	@%p20 bra 	$L__BB1_21;
	ld.param.u64 	%rd164, [_Z16calcSamplePhiAseP17curandStateMtgp32PfiiiPdS2_S2_PiS3_S3_S3_S2_S2_Pjj_param_10];
	ld.param.u64 	%rd161, [_Z16calcSamplePhiAseP17curandStateMtgp32PfiiiPdS2_S2_PiS3_S3_S3_S2_S2_Pjj_param_9];
	cvta.to.global.u64 	%rd134, %rd164;
	mul.wide.s32 	%rd135, %r49, 4;
	add.s64 	%rd136, %rd134, %rd135;
	ld.global.u32 	%r206, [%rd136];
	cvta.to.global.u64 	%rd137, %rd161;
	add.s64 	%rd138, %rd137, %rd135;
	ld.global.u32 	%r208, [%rd138];
	mov.f64 	%fd163, %fd33;
	mov.u32 	%r207, %r197;
$L__BB1_21:
	mul.f64 	%fd35, %fd7, %fd159;
	setp.eq.f64 	%p21, %fd35, 0d0000000000000000;
	@%p21 bra 	$L__BB1_25;
	setp.eq.s32 	%p22, %r200, 3;
	@%p22 bra 	$L__BB1_24;
	add.s32 	%r165, %r197, 1;
	cvt.rn.f64.s32 	%fd116, %r165;
	mul.f64 	%fd117, %fd8, %fd116;
	sub.f64 	%fd118, %fd117, %fd159;
	div.rn.f64 	%fd119, %fd118, %fd35;
	setp.lt.f64 	%p23, %fd119, %fd163;
	setp.gt.f64 	%p24, %fd119, 0d0000000000000000;
	and.pred  	%p25, %p23, %p24;
	selp.f64 	%fd163, %fd119, %fd163, %p25;
	selp.b32 	%r208, %r196, %r208, %p25;
	selp.b32 	%r207, %r165, %r207, %p25;
	selp.b32 	%r206, 4, %r206, %p25;
	setp.eq.s32 	%p26, %r200, 4;
	@%p26 bra 	$L__BB1_25;
$L__BB1_24:
	cvt.rn.f64.s32 	%fd120, %r197;
	mul.f64 	%fd121, %fd8, %fd120;
	sub.f64 	%fd122, %fd121, %fd159;
	div.rn.f64 	%fd123, %fd122, %fd35;
	setp.lt.f64 	%p27, %fd123, %fd163;
	setp.gt.f64 	%p28, %fd123, 0d0000000000000000;
	and.pred  	%p29, %p27, %p28;
	add.s32 	%r166, %r197, -1;
	selp.f64 	%fd163, %fd123, %fd163, %p29;
	selp.b32 	%r208, %r196, %r208, %p29;
	selp.b32 	%r207, %r166, %r207, %p29;
	selp.b32 	%r206, 3, %r206, %p29;
$L__BB1_25:
	ld.param.u64 	%rd166, [_Z16calcSamplePhiAseP17curandStateMtgp32PfiiiPdS2_S2_PiS3_S3_S3_S2_S2_Pjj_param_12];
	mad.lo.s32 	%r167, %r24, %r197, %r196;
	cvta.to.global.u64 	%rd139, %rd166;
	mul.wide.s32 	%rd140, %r167, 8;
	add.s64 	%rd141, %rd139, %rd140;
	ld.global.f64 	%fd124, [%rd141];
	mul.f64 	%fd125, %fd124, %fd11;
	sub.f64 	%fd126, %fd125, %fd10;
	mul.f64 	%fd127, %fd9, %fd126;
	mul.f64 	%fd40, %fd163, %fd127;
	fma.rn.f64 	%fd128, %fd40, 0d3FF71547652B82FE, 0d4338000000000000;
	{
	.reg .b32 %temp; 
	mov.b64 	{%r67, %temp}, %fd128;
	}
	mov.f64 	%fd129, 0dC338000000000000;
	add.rn.f64 	%fd130, %fd128, %fd129;
	fma.rn.f64 	%fd131, %fd130, 0dBFE62E42FEFA39EF, %fd40;
	fma.rn.f64 	%fd132, %fd130, 0dBC7ABC9E3B39803F, %fd131;
	fma.rn.f64 	%fd133, %fd132, 0d3E5ADE1569CE2BDF, 0d3E928AF3FCA213EA;
	fma.rn.f64 	%fd134, %fd133, %fd132, 0d3EC71DEE62401315;
	fma.rn.f64 	%fd135, %fd134, %fd132, 0d3EFA01997C89EB71;
	fma.rn.f64 	%fd136, %fd135, %fd132, 0d3F2A01A014761F65;
	fma.rn.f64 	%fd137, %fd136, %fd132, 0d3F56C16C1852B7AF;
	fma.rn.f64 	%fd138, %fd137, %fd132, 0d3F81111111122322;
	fma.rn.f64 	%fd139, %fd138, %fd132, 0d3FA55555555502A1;
	fma.rn.f64 	%fd140, %fd139, %fd132, 0d3FC5555555555511;
	fma.rn.f64 	%fd141, %fd140, %fd132, 0d3FE000000000000B;
	fma.rn.f64 	%fd142, %fd141, %fd132, 0d3FF0000000000000;
	fma.rn.f64 	%fd143, %fd142, %fd132, 0d3FF0000000000000;
	{
	.reg .b32 %temp; 
	mov.b64 	{%r68, %temp}, %fd143;
	}
	{
	.reg .b32 %temp; 
	mov.b64 	{%temp, %r69}, %fd143;
	}
	shl.b32 	%r168, %r67, 20;
	add.s32 	%r169, %r168, %r69;
	mov.b64 	%fd169, {%r68, %r169};
	{
	.reg .b32 %temp; 
	mov.b64 	{%temp, %r170}, %fd40;
	}
	mov.b32 	%f6, %r170;
	abs.f32 	%f2, %f6;
	setp.lt.f32 	%p30, %f2, 0f4086232B;
	@%p30 bra 	$L__BB1_28;
	setp.lt.f64 	%p31, %fd40, 0d0000000000000000;
	add.f64 	%fd144, %fd40, 0d7FF0000000000000;
	selp.f64 	%fd169, 0d0000000000000000, %fd144, %p31;
	setp.geu.f32 	%p32, %f2, 0f40874800;
	@%p32 bra 	$L__BB1_28;
	shr.u32 	%r171, %r67, 31;
	add.s32 	%r172, %r67, %r171;
	shr.s32 	%r173, %r172, 1;
	shl.b32 	%r174, %r173, 20;
	add.s32 	%r175, %r69, %r174;
	mov.b64 	%fd145, {%r68, %r175};
	sub.s32 	%r176, %r67, %r173;
	shl.b32 	%r177, %r176, 20;
	add.s32 	%r178, %r177, 1072693248;
	mov.b32 	%r179, 0;
	mov.b64 	%fd146, {%r179, %r178};
	mul.f64 	%fd169, %fd146, %fd145;
$L__BB1_28:
	mul.f64 	%fd157, %fd157, %fd169;
	sub.f64 	%fd156, %fd156, %fd163;
	add.f64 	%fd158, %fd158, %fd163;
	setp.ne.s32 	%p33, %r202, 501;
	@%p33 bra 	$L__BB1_30;
	add.u64 	%rd146, %SP, 0;
	add.u64 	%rd147, %SPL, 0;
	st.local.v2.u32 	[%rd147], {%r15, %r14};
	st.local.f64 	[%rd147+8], %fd163;
	st.local.f64 	[%rd147+16], %fd4;
	st.local.f64 	[%rd147+24], %fd158;
	st.local.f64 	[%rd147+32], %fd156;
	mov.u64 	%rd148, $str;
	cvta.global.u64 	%rd149, %rd148;
	{ // callseq 2, 0
	.param .b64 param0;
	st.param.b64 	[param0], %rd149;
	.param .b64 param1;
	st.param.b64 	[param1], %rd146;
	.param .b32 retval0;
	call.uni (retval0), 
	vprintf, 
	(
	param0, 
	param1
	);
	ld.param.b32 	%r182, [retval0];
	} // callseq 2
	mov.f64 	%fd170, 0d0000000000000000;
	bra.uni 	$L__BB1_35;
$L__BB1_30:
	abs.f64 	%fd147, %fd156;
	setp.lt.f64 	%p34, %fd147, 0d3EB0C6F7A0B5ED8D;
	@%p34 bra 	$L__BB1_32;
	add.s32 	%r202, %r202, 1;
	fma.rn.f64 	%fd161, %fd5, %fd163, %fd161;
	fma.rn.f64 	%fd160, %fd6, %fd163, %fd160;
	fma.rn.f64 	%fd159, %fd7, %fd163, %fd159;
	mov.u32 	%r196, %r208;
	mov.u32 	%r197, %r207;
	mov.u32 	%r200, %r206;
	bra.uni 	$L__BB1_9;
$L__BB1_32:
	sub.f64 	%fd148, %fd4, %fd158;
	abs.f64 	%fd149, %fd148;
	setp.leu.f64 	%p35, %fd149, 0d3EB0C6F7A0B5ED8D;
	@%p35 bra 	$L__BB1_34;
	add.u64 	%rd142, %SP, 0;
	add.u64 	%rd143, %SPL, 0;
	st.local.v2.u32 	[%rd143], {%r15, %r14};
	st.local.f64 	[%rd143+8], %fd163;
	st.local.f64 	[%rd143+16], %fd4;
	st.local.f64 	[%rd143+24], %fd158;
	st.local.f64 	[%rd143+32], %fd156;
	mov.u64 	%rd144, $str$1;
	cvta.global.u64 	%rd145, %rd144;
	{ // callseq 1, 0
	.param .b64 param0;
	st.param.b64 	[param0], %rd145;
	.param .b64 param1;
	st.param.b64 	[param1], %rd142;
	.param .b32 retval0;
	call.uni (retval0), 
	vprintf, 
	(
	param0, 
	param1
	);
	ld.param.b32 	%r180, [retval0];
	} // callseq 1
$L__BB1_34:
	mul.f64 	%fd150, %fd4, %fd4;
	div.rn.f64 	%fd170, %fd157, %fd150;
$L__BB1_35:
	ld.param.u64 	%rd168, [_Z16calcSamplePhiAseP17curandStateMtgp32PfiiiPdS2_S2_PiS3_S3_S3_S2_S2_Pjj_param_13];
	ld.param.u64 	%rd167, [_Z16calcSamplePhiAseP17curandStateMtgp32PfiiiPdS2_S2_PiS3_S3_S3_S2_S2_Pjj_param_12];
	ld.param.u32 	%r192, [_Z16calcSamplePhiAseP17curandStateMtgp32PfiiiPdS2_S2_PiS3_S3_S3_S2_S2_Pjj_param_3];
	ld.param.u32 	%r190, [_Z16calcSamplePhiAseP17curandStateMtgp32PfiiiPdS2_S2_PiS3_S3_S3_S2_S2_Pjj_param_2];
	ld.param.u64 	%rd158, [_Z16calcSamplePhiAseP17curandStateMtgp32PfiiiPdS2_S2_PiS3_S3_S3_S2_S2_Pjj_param_1];
	cvta.to.global.u64 	%rd150, %rd167;
	mul.wide.s32 	%rd151, %r12, 8;
	add.s64 	%rd152, %rd150, %rd151;
	ld.global.f64 	%fd152, [%rd152];
	mul.f64 	%fd153, %fd170, %fd152;
	ld.global.u32 	%r184, [numberOfPoints];
	mad.lo.s32 	%r185, %r184, %r192, %r190;
	cvta.to.global.u64 	%rd153, %rd158;
	mul.wide.s32 	%rd154, %r185, 4;
	add.s64 	%rd155, %rd153, %rd154;
	cvta.to.global.u64 	%rd156, %rd168;
	add.s64 	%rd157, %rd156, %rd151;
	ld.global.f64 	%fd154, [%rd157];
	mul.f64 	%fd155, %fd153, %fd154;
	cvt.rn.f32.f64 	%f7, %fd155;
	atom.global.add.f32 	%f8, [%rd155], %f7;
	add.s32 	%r71, %r194, 1;
	mov.u32 	%r186, %nctaid.x;
	mad.lo.s32 	%r187, %r186, %r194, %r186;
	add.s32 	%r188, %r187, %r2;
	mad.lo.s32 	%r193, %r188, %r3, %r1;
	setp.lt.u32 	%p36, %r193, %r75;
	mov.u32 	%r194, %r71;
	@%p36 bra 	$L__BB1_2;
$L__BB1_36:
	ret;

}


// ===== COMPILED SASS (sm_100) =====

	.target	sm_100

	.elftype	@"ET_EXEC"


//--------------------- .note.nv.tkinfo           --------------------------
	.section	.note.nv.tkinfo,"",@"SHT_NOTE"
	.sectionflags	@"SHF_NOTE_NV_TKINFO"
	.tkinfo
        /*0018*/ 	.word	0x00000002
        /*0030*/ 	.string	""
        /*0030*/ 	.string	"ptxas"
        /*0030*/ 	.string	"Cuda compilation tools, release 13.0, V13.0.88"
        /*0030*/ 	.string	"Build cuda_13.0.r13.0/compiler.36424714_0"
        /*0030*/ 	.string	"-arch sm_100 -m 64 "



//--------------------- .note.nv.cuinfo           --------------------------
	.section	.note.nv.cuinfo,"",@"SHT_NOTE"
	.sectionflags	@"SHF_NOTE_NV_CUINFO"
        /*0018*/ 	.short	0x0002
        /*001a*/ 	.short	0x0064
        /*001c*/ 	.short	0x0082
	.zero		2


//--------------------- .nv.info                  --------------------------
	.section	.nv.info,"",@"SHT_CUDA_INFO"
	.align	4


	//----- nvinfo : EIATTR_REGCOUNT
	.align		4
        /*0000*/ 	.byte	0x04, 0x2f
        /*0002*/ 	.short	(.L_20 - .L_19)
	.align		4
.L_19:
        /*0004*/ 	.word	index@(_Z26setupGlobalVariablesKerneldddidii)
        /*0008*/ 	.word	0x0000001e


	//----- nvinfo : EIATTR_FRAME_SIZE
	.align		4
.L_20:
        /*000c*/ 	.byte	0x04, 0x11
        /*000e*/ 	.short	(.L_22 - .L_21)
	.align		4
.L_21:
        /*0010*/ 	.word	index@(_Z26setupGlobalVariablesKerneldddidii)
        /*0014*/ 	.word	0x00000000


	//----- nvinfo : EIATTR_REGCOUNT
	.align		4
.L_22:
        /*0018*/ 	.byte	0x04, 0x2f
        /*001a*/ 	.short	(.L_24 - .L_23)
	.align		4
.L_23:
        /*001c*/ 	.word	index@(_Z16calcSamplePhiAseP17curandStateMtgp32PfiiiPdS2_S2_PiS3_S3_S3_S2_S2_Pjj)
        /*0020*/ 	.word	0x0000004c


	//----- nvinfo : EIATTR_FRAME_SIZE
	.align		4
.L_24:
        /*0024*/ 	.byte	0x04, 0x11
        /*0026*/ 	.short	(.L_26 - .L_25)
	.align		4
.L_25:
        /*0028*/ 	.word	index@($__internal_1_$__cuda_sm20_dsqrt_rn_f64_mediumpath_v1)
        /*002c*/ 	.word	0x00000028


	//----- nvinfo : EIATTR_FRAME_SIZE
	.align		4
.L_26:
        /*0030*/ 	.byte	0x04, 0x11
        /*0032*/ 	.short	(.L_28 - .L_27)
	.align		4
.L_27:
        /*0034*/ 	.word	index@($__internal_0_$__cuda_sm20_div_rn_f64_full)
        /*0038*/ 	.word	0x00000028


	//----- nvinfo : EIATTR_FRAME_SIZE
	.align		4
.L_28:
        /*003c*/ 	.byte	0x04, 0x11
        /*003e*/ 	.short	(.L_30 - .L_29)
	.align		4
.L_29:
        /*0040*/ 	.word	index@(_Z16calcSamplePhiAseP17curandStateMtgp32PfiiiPdS2_S2_PiS3_S3_S3_S2_S2_Pjj)
        /*0044*/ 	.word	0x00000028


	//----- nvinfo : EIATTR_MIN_STACK_SIZE
	.align		4
.L_30:
        /*0048*/ 	.byte	0x04, 0x12
        /*004a*/ 	.short	(.L_32 - .L_31)
	.align		4
.L_31:
        /*004c*/ 	.word	index@(_Z16calcSamplePhiAseP17curandStateMtgp32PfiiiPdS2_S2_PiS3_S3_S3_S2_S2_Pjj)
        /*0050*/ 	.word	0x00000028


	//----- nvinfo : EIATTR_MIN_STACK_SIZE
	.align		4
.L_32:
        /*0054*/ 	.byte	0x04, 0x12
        /*0056*/ 	.short	(.L_34 - .L_33)
	.align		4
.L_33:
        /*0058*/ 	.word	index@(_Z26setupGlobalVariablesKerneldddidii)
        /*005c*/ 	.word	0x00000000
.L_34:


//--------------------- .nv.compat                --------------------------
	.section	.nv.compat,"",@"SHT_CUDA_COMPAT_INFO"
	.align	4
        /*0000*/ 	.byte	0x02, 0x09, 0x00, 0x00, 0x02, 0x02, 0x01, 0x00, 0x02, 0x05, 0x05, 0x00, 0x03, 0x07, 0x01, 0x01
        /*0010*/ 	.byte	0x02, 0x03, 0x00, 0x00, 0x02, 0x06, 0x01, 0x00, 0x04, 0x0b, 0x08, 0x00, 0x01, 0x00, 0x00, 0x00
        /*0020*/ 	.byte	0x00, 0x00, 0x00, 0x00


//--------------------- .nv.info._Z16calcSamplePhiAseP17curandStateMtgp32PfiiiPdS2_S2_PiS3_S3_S3_S2_S2_Pjj --------------------------
	.section	.nv.info._Z16calcSamplePhiAseP17curandStateMtgp32PfiiiPdS2_S2_PiS3_S3_S3_S2_S2_Pjj,"",@"SHT_CUDA_INFO"
	.sectionflags	@""
	.align	4


	//----- nvinfo : EIATTR_CUDA_API_VERSION
	.align		4
        /*0000*/ 	.byte	0x04, 0x37
        /*0002*/ 	.short	(.L_36 - .L_35)
.L_35:
        /*0004*/ 	.word	0x00000082


	//----- nvinfo : EIATTR_KPARAM_INFO
	.align		4
.L_36:
        /*0008*/ 	.byte	0x04, 0x17
        /*000a*/ 	.short	(.L_38 - .L_37)
.L_37:
        /*000c*/ 	.word	0x00000000
        /*0010*/ 	.short	0x000f
        /*0012*/ 	.short	0x0070
        /*0014*/ 	.byte	0x00, 0xf0, 0x11, 0x00


	//----- nvinfo : EIATTR_KPARAM_INFO
	.align		4
.L_38:
        /*0018*/ 	.byte	0x04, 0x17
        /*001a*/ 	.short	(.L_40 - .L_39)
.L_39:
        /*001c*/ 	.word	0x00000000
        /*0020*/ 	.short	0x000e
        /*0022*/ 	.short	0x0068
        /*0024*/ 	.byte	0x00, 0xf5, 0x21, 0x00


	//----- nvinfo : EIATTR_KPARAM_INFO
	.align		4
.L_40:
        /*0028*/ 	.byte	0x04, 0x17
        /*002a*/ 	.short	(.L_42 - .L_41)
.L_41:
        /*002c*/ 	.word	0x00000000
        /*0030*/ 	.short	0x000d
        /*0032*/ 	.short	0x0060
        /*0034*/ 	.byte	0x00, 0xf5, 0x21, 0x00


	//----- nvinfo : EIATTR_KPARAM_INFO
	.align		4
.L_42:
        /*0038*/ 	.byte	0x04, 0x17
        /*003a*/ 	.short	(.L_44 - .L_43)
.L_43:
        /*003c*/ 	.word	0x00000000
        /*0040*/ 	.short	0x000c
        /*0042*/ 	.short	0x0058
        /*0044*/ 	.byte	0x00, 0xf5, 0x21, 0x00


	//----- nvinfo : EIATTR_KPARAM_INFO
	.align		4
.L_44:
        /*0048*/ 	.byte	0x04, 0x17
        /*004a*/ 	.short	(.L_46 - .L_45)
.L_45:
        /*004c*/ 	.word	0x00000000
        /*0050*/ 	.short	0x000b
        /*0052*/ 	.short	0x0050
        /*0054*/ 	.byte	0x00, 0xf5, 0x21, 0x00


	//----- nvinfo : EIATTR_KPARAM_INFO
	.align		4
.L_46:
        /*0058*/ 	.byte	0x04, 0x17
        /*005a*/ 	.short	(.L_48 - .L_47)
.L_47:
        /*005c*/ 	.word	0x00000000
        /*0060*/ 	.short	0x000a
        /*0062*/ 	.short	0x0048
        /*0064*/ 	.byte	0x00, 0xf5, 0x21, 0x00


	//----- nvinfo : EIATTR_KPARAM_INFO
	.align		4
.L_48:
        /*0068*/ 	.byte	0x04, 0x17
        /*006a*/ 	.short	(.L_50 - .L_49)
.L_49:
        /*006c*/ 	.word	0x00000000
        /*0070*/ 	.short	0x0009
        /*0072*/ 	.short	0x0040
        /*0074*/ 	.byte	0x00, 0xf5, 0x21, 0x00


	//----- nvinfo : EIATTR_KPARAM_INFO
	.align		4
.L_50:
        /*0078*/ 	.byte	0x04, 0x17
        /*007a*/ 	.short	(.L_52 - .L_51)
.L_51:
        /*007c*/ 	.word	0x00000000
        /*0080*/ 	.short	0x0008
        /*0082*/ 	.short	0x0038
        /*0084*/ 	.byte	0x00, 0xf5, 0x21, 0x00


	//----- nvinfo : EIATTR_KPARAM_INFO
	.align		4
.L_52:
        /*0088*/ 	.byte	0x04, 0x17
        /*008a*/ 	.short	(.L_54 - .L_53)
.L_53:
        /*008c*/ 	.word	0x00000000
        /*0090*/ 	.short	0x0007
        /*0092*/ 	.short	0x0030
        /*0094*/ 	.byte	0x00, 0xf5, 0x21, 0x00


	//----- nvinfo : EIATTR_KPARAM_INFO
	.align		4
.L_54:
        /*0098*/ 	.byte	0x04, 0x17
        /*009a*/ 	.short	(.L_56 - .L_55)
.L_55:
        /*009c*/ 	.word	0x00000000
        /*00a0*/ 	.short	0x0006
        /*00a2*/ 	.short	0x0028
        /*00a4*/ 	.byte	0x00, 0xf5, 0x21, 0x00


	//----- nvinfo : EIATTR_KPARAM_INFO
	.align		4
.L_56:
        /*00a8*/ 	.byte	0x04, 0x17
        /*00aa*/ 	.short	(.L_58 - .L_57)
.L_57:
        /*00ac*/ 	.word	0x00000000
        /*00b0*/ 	.short	0x0005
        /*00b2*/ 	.short	0x0020
        /*00b4*/ 	.byte	0x00, 0xf5, 0x21, 0x00


	//----- nvinfo : EIATTR_KPARAM_INFO
	.align		4
.L_58:
        /*00b8*/ 	.byte	0x04, 0x17
        /*00ba*/ 	.short	(.L_60 - .L_59)
.L_59:
        /*00bc*/ 	.word	0x00000000
        /*00c0*/ 	.short	0x0004
        /*00c2*/ 	.short	0x0018
        /*00c4*/ 	.byte	0x00, 0xf0, 0x11, 0x00


	//----- nvinfo : EIATTR_KPARAM_INFO
	.align		4
.L_60:
        /*00c8*/ 	.byte	0x04, 0x17
        /*00ca*/ 	.short	(.L_62 - .L_61)
.L_61:
        /*00cc*/ 	.word	0x00000000
        /*00d0*/ 	.short	0x0003
        /*00d2*/ 	.short	0x0014
        /*00d4*/ 	.byte	0x00, 0xf0, 0x11, 0x00


	//----- nvinfo : EIATTR_KPARAM_INFO
	.align		4
.L_62:
        /*00d8*/ 	.byte	0x04, 0x17
        /*00da*/ 	.short	(.L_64 - .L_63)
.L_63:
        /*00dc*/ 	.word	0x00000000
        /*00e0*/ 	.short	0x0002
        /*00e2*/ 	.short	0x0010
        /*00e4*/ 	.byte	0x00, 0xf0, 0x11, 0x00


	//----- nvinfo : EIATTR_KPARAM_INFO
	.align		4
.L_64:
        /*00e8*/ 	.byte	0x04, 0x17
        /*00ea*/ 	.short	(.L_66 - .L_65)
.L_65:
        /*00ec*/ 	.word	0x00000000
        /*00f0*/ 	.short	0x0001
        /*00f2*/ 	.short	0x0008
        /*00f4*/ 	.byte	0x00, 0xf5, 0x21, 0x00


	//----- nvinfo : EIATTR_KPARAM_INFO
	.align		4
.L_66:
        /*00f8*/ 	.byte	0x04, 0x17
        /*00fa*/ 	.short	(.L_68 - .L_67)
.L_67:
        /*00fc*/ 	.word	0x00000000
        /*0100*/ 	.short	0x0000
        /*0102*/ 	.short	0x0000
        /*0104*/ 	.byte	0x00, 0xf5, 0x21, 0x00


	//----- nvinfo : EIATTR_SPARSE_MMA_MASK
	.align		4
.L_68:
        /*0108*/ 	.byte	0x03, 0x50
        /*010a*/ 	.short	0x0000


	//----- nvinfo : EIATTR_MAXREG_COUNT
	.align		4
        /*010c*/ 	.byte	0x03, 0x1b
        /*010e*/ 	.short	0x00ff


	//----- nvinfo : EIATTR_NUM_BARRIERS
	.align		4
        /*0110*/ 	.byte	0x02, 0x4c
        /*0112*/ 	.byte	0x01
	.zero		1


	//----- nvinfo : EIATTR_EXTERNS
	.align		4
        /*0114*/ 	.byte	0x04, 0x0f
        /*0116*/ 	.short	(.L_70 - .L_69)


	//   ....[0]....
	.align		4
.L_69:
        /*0118*/ 	.word	index@(vprintf)


	//----- nvinfo : EIATTR_MERCURY_ISA_VERSION
	.align		4
.L_70:
        /*011c*/ 	.byte	0x03, 0x5f
        /*011e*/ 	.short	0x0101


	//----- nvinfo : EIATTR_VRC_CTA_INIT_COUNT
	.align		4
        /*0120*/ 	.byte	0x02, 0x4a
	.zero		1
	.zero		1


	//----- nvinfo : EIATTR_SYSCALL_OFFSETS
	.align		4
        /*0124*/ 	.byte	0x04, 0x46
        /*0126*/ 	.short	(.L_72 - .L_71)


	//   ....[0]....
.L_71:
        /*0128*/ 	.word	0x00000580


	//   ....[1]....
        /*012c*/ 	.word	0x00002fe0


	//   ....[2]....
        /*0130*/ 	.word	0x00003260


	//----- nvinfo : EIATTR_EXIT_INSTR_OFFSETS
	.align		4
.L_72:
        /*0134*/ 	.byte	0x04, 0x1c
        /*0136*/ 	.short	(.L_74 - .L_73)


	//   ....[0]....
.L_73:
        /*0138*/ 	.word	0x000000e0


	//   ....[1]....
        /*013c*/ 	.word	0x00003410


	//----- nvinfo : EIATTR_CRS_STACK_SIZE
	.align		4
.L_74:
        /*0140*/ 	.byte	0x04, 0x1e
        /*0142*/ 	.short	(.L_76 - .L_75)
.L_75:
        /*0144*/ 	.word	0x00000000


	//----- nvinfo : EIATTR_CBANK_PARAM_SIZE
	.align		4
.L_76:
        /*0148*/ 	.byte	0x03, 0x19
        /*014a*/ 	.short	0x0074


	//----- nvinfo : EIATTR_PARAM_CBANK
	.align		4
        /*014c*/ 	.byte	0x04, 0x0a
        /*014e*/ 	.short	(.L_78 - .L_77)
	.align		4
.L_77:
        /*0150*/ 	.word	index@(.nv.constant0._Z16calcSamplePhiAseP17curandStateMtgp32PfiiiPdS2_S2_PiS3_S3_S3_S2_S2_Pjj)
        /*0154*/ 	.short	0x0380
        /*0156*/ 	.short	0x0074


	//----- nvinfo : EIATTR_SW_WAR
	.align		4
.L_78:
        /*0158*/ 	.byte	0x04, 0x36
        /*015a*/ 	.short	(.L_80 - .L_79)
.L_79:
        /*015c*/ 	.word	0x00000008
.L_80:


//--------------------- .nv.info._Z26setupGlobalVariablesKerneldddidii --------------------------
	.section	.nv.info._Z26setupGlobalVariablesKerneldddidii,"",@"SHT_CUDA_INFO"
	.sectionflags	@""
	.align	4


	//----- nvinfo : EIATTR_CUDA_API_VERSION
	.align		4
        /*0000*/ 	.byte	0x04, 0x37
        /*0002*/ 	.short	(.L_82 - .L_81)
.L_81:
        /*0004*/ 	.word	0x00000082


	//----- nvinfo : EIATTR_KPARAM_INFO
	.align		4
.L_82:
        /*0008*/ 	.byte	0x04, 0x17
        /*000a*/ 	.short	(.L_84 - .L_83)
.L_83:
        /*000c*/ 	.word	0x00000000
        /*0010*/ 	.short	0x0006
        /*0012*/ 	.short	0x002c
        /*0014*/ 	.byte	0x00, 0xf0, 0x11, 0x00


	//----- nvinfo : EIATTR_KPARAM_INFO
	.align		4
.L_84:
        /*0018*/ 	.byte	0x04, 0x17
        /*001a*/ 	.short	(.L_86 - .L_85)
.L_85:
        /*001c*/ 	.word	0x00000000
        /*0020*/ 	.short	0x0005
        /*0022*/ 	.short	0x0028
        /*0024*/ 	.byte	0x00, 0xf0, 0x11, 0x00


	//----- nvinfo : EIATTR_KPARAM_INFO
	.align		4
.L_86:
        /*0028*/ 	.byte	0x04, 0x17
        /*002a*/ 	.short	(.L_88 - .L_87)
.L_87:
        /*002c*/ 	.word	0x00000000
        /*0030*/ 	.short	0x0004
        /*0032*/ 	.short	0x0020
        /*0034*/ 	.byte	0x00, 0xf0, 0x21, 0x00


	//----- nvinfo : EIATTR_KPARAM_INFO
	.align		4
.L_88:
        /*0038*/ 	.byte	0x04, 0x17
        /*003a*/ 	.short	(.L_90 - .L_89)
.L_89:
        /*003c*/ 	.word	0x00000000
        /*0040*/ 	.short	0x0003
        /*0042*/ 	.short	0x0018
        /*0044*/ 	.byte	0x00, 0xf0, 0x11, 0x00


	//----- nvinfo : EIATTR_KPARAM_INFO
	.align		4
.L_90:
        /*0048*/ 	.byte	0x04, 0x17
        /*004a*/ 	.short	(.L_92 - .L_91)
.L_91:
        /*004c*/ 	.word	0x00000000
        /*0050*/ 	.short	0x0002
        /*0052*/ 	.short	0x0010
        /*0054*/ 	.byte	0x00, 0xf0, 0x21, 0x00


	//----- nvinfo : EIATTR_KPARAM_INFO
	.align		4
.L_92:
        /*0058*/ 	.byte	0x04, 0x17
        /*005a*/ 	.short	(.L_94 - .L_93)
.L_93:
        /*005c*/ 	.word	0x00000000
        /*0060*/ 	.short	0x0001
        /*0062*/ 	.short	0x0008
        /*0064*/ 	.byte	0x00, 0xf0, 0x21, 0x00


	//----- nvinfo : EIATTR_KPARAM_INFO
	.align		4
.L_94:
        /*0068*/ 	.byte	0x04, 0x17
        /*006a*/ 	.short	(.L_96 - .L_95)
.L_95:
        /*006c*/ 	.word	0x00000000
        /*0070*/ 	.short	0x0000
        /*0072*/ 	.short	0x0000
        /*0074*/ 	.byte	0x00, 0xf0, 0x21, 0x00


	//----- nvinfo : EIATTR_SPARSE_MMA_MASK
	.align		4
.L_96:
        /*0078*/ 	.byte	0x03, 0x50
        /*007a*/ 	.short	0x0000


	//----- nvinfo : EIATTR_MAXREG_COUNT
	.align		4
        /*007c*/ 	.byte	0x03, 0x1b
        /*007e*/ 	.short	0x00ff


	//----- nvinfo : EIATTR_MERCURY_ISA_VERSION
	.align		4
        /*0080*/ 	.byte	0x03, 0x5f
        /*0082*/ 	.short	0x0101


	//----- nvinfo : EIATTR_VRC_CTA_INIT_COUNT
	.align		4
        /*0084*/ 	.byte	0x02, 0x4a
	.zero		1
	.zero		1


	//----- nvinfo : EIATTR_EXIT_INSTR_OFFSETS
	.align		4
        /*0088*/ 	.byte	0x04, 0x1c
        /*008a*/ 	.short	(.L_98 - .L_97)


	//   ....[0]....
.L_97:
        /*008c*/ 	.word	0x00000160


	//----- nvinfo : EIATTR_CBANK_PARAM_SIZE
	.align		4
.L_98:
        /*0090*/ 	.byte	0x03, 0x19
        /*0092*/ 	.short	0x0030


	//----- nvinfo : EIATTR_PARAM_CBANK
	.align		4
        /*0094*/ 	.byte	0x04, 0x0a
        /*0096*/ 	.short	(.L_100 - .L_99)
	.align		4
.L_99:
        /*0098*/ 	.word	index@(.nv.constant0._Z26setupGlobalVariablesKerneldddidii)
        /*009c*/ 	.short	0x0380
        /*009e*/ 	.short	0x0030


	//----- nvinfo : EIATTR_SW_WAR
	.align		4
.L_100:
        /*00a0*/ 	.byte	0x04, 0x36
        /*00a2*/ 	.short	(.L_102 - .L_101)
.L_101:
        /*00a4*/ 	.word	0x00000008
.L_102:


//--------------------- .nv.callgraph             --------------------------
	.section	.nv.callgraph,"",@"SHT_CUDA_CALLGRAPH"
	.align	4
	.sectionentsize	8
	.align		4
        /*0000*/ 	.word	0x00000000
	.align		4
        /*0004*/ 	.word	0xffffffff
	.align		4
        /*0008*/ 	.word	index@(_Z16calcSamplePhiAseP17curandStateMtgp32PfiiiPdS2_S2_PiS3_S3_S3_S2_S2_Pjj)
	.align		4
        /*000c*/ 	.word	index@(vprintf)
	.align		4
        /*0010*/ 	.word	0x00000000
	.align		4
        /*0014*/ 	.word	0xfffffffe
	.align		4
        /*0018*/ 	.word	0x00000000
	.align		4
        /*001c*/ 	.word	0xfffffffd
	.align		4
        /*0020*/ 	.word	0x00000000
	.align		4
        /*0024*/ 	.word	0xfffffffc


//--------------------- .nv.constant4             --------------------------
	.section	.nv.constant4,"a",@progbits
	.align	8
	.align		8
.nv.constant4:
        /*0000*/ 	.dword	vprintf
	.align		8
        /*0008*/ 	.dword	precalc_xorwow_matrix
	.align		8
        /*0010*/ 	.dword	precalc_xorwow_offset_matrix
	.align		8
        /*0018*/ 	.dword	mrg32k3aM1
	.align		8
        /*0020*/ 	.dword	mrg32k3aM2
	.align		8
        /*0028*/ 	.dword	mrg32k3aM1SubSeq
	.align		8
        /*0030*/ 	.dword	mrg32k3aM2SubSeq
	.align		8
        /*0038*/ 	.dword	mrg32k3aM1Seq
	.align		8
        /*0040*/ 	.dword	mrg32k3aM2Seq
	.align		8
        /*0048*/ 	.dword	nTot
	.align		8
        /*0050*/ 	.dword	sigmaE
	.align		8
        /*0058*/ 	.dword	sigmaA
	.align		8
        /*0060*/ 	.dword	thicknessOfPrism
	.align		8
        /*0068*/ 	.dword	numberOfLevels
	.align		8
        /*0070*/ 	.dword	numberOfPoints
	.align		8
        /*0078*/ 	.dword	numberOfTriangles
	.align		8
        /*0080*/ 	.dword	$str
	.align		8
        /*0088*/ 	.dword	$str$1
	.align		8
        /*0090*/ 	.dword	$str$2


//--------------------- .nv.constant3             --------------------------
	.section	.nv.constant3,"a",@progbits
	.align	8
.nv.constant3:
	.type		__cr_lgamma_table,@object
	.size		__cr_lgamma_table,(.L_8 - __cr_lgamma_table)
__cr_lgamma_table:
        /*0000*/ 	.byte	0x00, 0x00, 0x00, 0x00, 0x00, 0x00, 0x00, 0x00, 0x00, 0x00, 0x00, 0x00, 0x00, 0x00, 0x00, 0x00
        /*0010*/ 	.byte	0xef, 0x39, 0xfa, 0xfe, 0x42, 0x2e, 0xe6, 0x3f, 0x02, 0x20, 0x2a, 0xfa, 0x0b, 0xab, 0xfc, 0x3f
        /*0020*/ 	.byte	0xf9, 0x2c, 0x92, 0x7c, 0xa7, 0x6c, 0x09, 0x40, 0xc9, 0x79, 0x44, 0x3c, 0x64, 0x26, 0x13, 0x40
        /*0030*/ 	.byte	0xca, 0x01, 0xcf, 0x3a, 0x27, 0x51, 0x1a, 0x40, 0x30, 0xcc, 0x2d, 0xf3, 0xe1, 0x0c, 0x21, 0x40
        /*0040*/ 	.byte	0x0d, 0xb7, 0xfc, 0x82, 0x8e, 0x35, 0x25, 0x40
.L_8:


//--------------------- .text._Z16calcSamplePhiAseP17curandStateMtgp32PfiiiPdS2_S2_PiS3_S3_S3_S2_S2_Pjj --------------------------
	.section	.text._Z16calcSamplePhiAseP17curandStateMtgp32PfiiiPdS2_S2_PiS3_S3_S3_S2_S2_Pjj,"ax",@progbits
	.align	128
        .global         _Z16calcSamplePhiAseP17curandStateMtgp32PfiiiPdS2_S2_PiS3_S3_S3_S2_S2_Pjj
        .type           _Z16calcSamplePhiAseP17curandStateMtgp32PfiiiPdS2_S2_PiS3_S3_S3_S2_S2_Pjj,@function
        .size           _Z16calcSamplePhiAseP17curandStateMtgp32PfiiiPdS2_S2_PiS3_S3_S3_S2_S2_Pjj,(.L_x_59 - _Z16calcSamplePhiAseP17curandStateMtgp32PfiiiPdS2_S2_PiS3_S3_S3_S2_S2_Pjj)
        .other          _Z16calcSamplePhiAseP17curandStateMtgp32PfiiiPdS2_S2_PiS3_S3_S3_S2_S2_Pjj,@"STO_CUDA_ENTRY STV_DEFAULT"
_Z16calcSamplePhiAseP17curandStateMtgp32PfiiiPdS2_S2_PiS3_S3_S3_S2_S2_Pjj:
.text._Z16calcSamplePhiAseP17curandStateMtgp32PfiiiPdS2_S2_PiS3_S3_S3_S2_S2_Pjj:
[----:B------:R-:W0:Y:S01]  /*0000*/  LDC R1, c[0x0][0x37c] ;  /* 0x0000df00ff017b82 */ /* 0x000e220000000800 */
[----:B------:R-:W1:Y:S01]  /*0010*/  S2R R22, SR_TID.X ;  /* 0x0000000000167919 */ /* 0x000e620000002100 */
[----:B------:R-:W2:Y:S06]  /*0020*/  LDCU UR41, c[0x0][0x2fc] ;  /* 0x00005f80ff2977ac */ /* 0x000eac0008000800 */
[----:B------:R-:W1:Y:S01]  /*0030*/  S2UR UR42, SR_CTAID.X ;  /* 0x00000000002a79c3 */ /* 0x000e620000002500 */
[----:B0-----:R-:W-:Y:S01]  /*0040*/  VIADD R1, R1, 0xffffffd8 ;  /* 0xffffffd801017836 */ /* 0x001fe20000000000 */
[----:B------:R-:W0:Y:S04]  /*0050*/  LDCU UR43, c[0x0][0x360] ;  /* 0x00006c00ff2b77ac */ /* 0x000e280008000800 */
[----:B------:R-:W-:Y:S01]  /*0060*/  R2UR UR4, R1 ;  /* 0x00000000010472ca */ /* 0x000fe200000e0000 */
[----:B------:R-:W3:Y:S01]  /*0070*/  LDCU UR5, c[0x0][0x3f0] ;  /* 0x00007e00ff0577ac */ /* 0x000ee20008000800 */
[----:B------:R-:W1:Y:S01]  /*0080*/  LDC R3, c[0x0][0x360] ;  /* 0x0000d800ff037b82 */ /* 0x000e620000000800 */
[----:B------:R-:W4:Y:S10]  /*0090*/  LDCU UR40, c[0x0][0x2f8] ;  /* 0x00005f00ff2877ac */ /* 0x000f340008000800 */
[----:B----4-:R-:W-:Y:S01]  /*00a0*/  UIADD3 UR40, UP0, UPT, UR4, UR40, URZ ;  /* 0x0000002804287290 */ /* 0x010fe2000ff1e0ff */
[----:B-1----:R-:W-:-:S03]  /*00b0*/  IMAD R0, R3, UR42, R22 ;  /* 0x0000002a03007c24 */ /* 0x002fc6000f8e0216 */
[----:B--2---:R-:W-:Y:S02]  /*00c0*/  UIADD3.X UR41, UPT, UPT, URZ, UR41, URZ, UP0, !UPT ;  /* 0x00000029ff297290 */ /* 0x004fe400087fe4ff */
[----:B---3--:R-:W-:-:S13]  /*00d0*/  ISETP.GE.U32.AND P0, PT, R0, UR5, PT ;  /* 0x0000000500007c0c */ /* 0x008fda000bf06070 */
[----:B0-----:R-:W-:Y:S05]  /*00e0*/  @P0 EXIT ;  /* 0x000000000000094d */ /* 0x001fea0003800000 */
[----:B------:R-:W0:Y:S01]  /*00f0*/  LDC.64 R4, c[0x4][0x70] ;  /* 0x01001c00ff047b82 */ /* 0x000e220000000a00 */
[----:B------:R-:W0:Y:S07]  /*0100*/  LDCU.64 UR36, c[0x0][0x358] ;  /* 0x00006b00ff2477ac */ /* 0x000e2e0008000a00 */
[----:B------:R-:W1:Y:S08]  /*0110*/  LDC.64 R2, c[0x0][0x3a0] ;  /* 0x0000e800ff027b82 */ /* 0x000e700000000a00 */
[----:B------:R-:W1:Y:S08]  /*0120*/  LDC.64 R14, c[0x0][0x390] ;  /* 0x0000e400ff0e7b82 */ /* 0x000e700000000a00 */
[----:B------:R-:W2:Y:S01]  /*0130*/  LDC.64 R6, c[0x4][0x60] ;  /* 0x01001800ff067b82 */ /* 0x000ea20000000a00 */
[----:B0-----:R-:W3:Y:S01]  /*0140*/  LDG.E R5, desc[UR36][R4.64] ;  /* 0x0000002404057981 */ /* 0x001ee2000c1e1900 */
[----:B------:R-:W0:Y:S01]  /*0150*/  S2R R23, SR_TID.Y ;  /* 0x0000000000177919 */ /* 0x000e220000002200 */
[----:B------:R-:W4:Y:S01]  /*0160*/  LDCU UR4, c[0x0][0x368] ;  /* 0x00006d00ff0477ac */ /* 0x000f220008000800 */
[----:B------:R-:W5:Y:S01]  /*0170*/  LDCU.64 UR38, c[0x0][0x380] ;  /* 0x00007000ff2677ac */ /* 0x000f620008000a00 */
[----:B-1----:R-:W-:-:S05]  /*0180*/  IMAD.WIDE R2, R14, 0x8, R2 ;  /* 0x000000080e027825 */ /* 0x002fca00078e0202 */
[----:B------:R-:W4:Y:S04]  /*0190*/  LDG.E.64 R12, desc[UR36][R2.64] ;  /* 0x00000024020c7981 */ /* 0x000f28000c1e1b00 */
[----:B--2---:R-:W2:Y:S01]  /*01a0*/  LDG.E.64 R6, desc[UR36][R6.64] ;  /* 0x0000002406067981 */ /* 0x004ea2000c1e1b00 */
[----:B---3--:R-:W-:-:S06]  /*01b0*/  IMAD.WIDE R10, R5, 0x8, R2 ;  /* 0x00000008050a7825 */ /* 0x008fcc00078e0202 */
[----:B------:R-:W3:Y:S01]  /*01c0*/  LDG.E.64 R10, desc[UR36][R10.64] ;  /* 0x000000240a0a7981 */ /* 0x000ee2000c1e1b00 */
[----:B------:R-:W2:Y:S01]  /*01d0*/  I2F.F64 R8, R15 ;  /* 0x0000000f00087312 */ /* 0x000ea20000201c00 */
[----:B------:R-:W1:Y:S01]  /*01e0*/  S2R R4, SR_TID.Z ;  /* 0x0000000000047919 */ /* 0x000e620000002300 */
[----:B------:R-:W5:Y:S01]  /*01f0*/  LDCU UR5, c[0x0][0x364] ;  /* 0x00006c80ff0577ac */ /* 0x000f620008000800 */
[----:B--2---:R-:W-:-:S05]  /*0200*/  DMUL R8, R6, R8 ;  /* 0x0000000806087228 */ /* 0x004fca0000000000 */
[----:B----4-:R-:W2:Y:S08]  /*0210*/  F2I.F64.TRUNC R12, R12 ;  /* 0x0000000c000c7311 */ /* 0x010eb0000030d100 */
[----:B------:R-:W4:Y:S01]  /*0220*/  F2I.F64.TRUNC R8, R8 ;  /* 0x0000000800087311 */ /* 0x000f22000030d100 */
[----:B-----5:R-:W-:-:S07]  /*0230*/  UIMAD UR4, UR4, UR5, URZ ;  /* 0x00000005040472a4 */ /* 0x020fce000f8e02ff */
[----:B--2---:R-:W-:Y:S08]  /*0240*/  I2F.F64 R34, R12 ;  /* 0x0000000c00227312 */ /* 0x004ff00000201c00 */
[----:B----4-:R-:W-:Y:S01]  /*0250*/  I2F.F64 R36, R8 ;  /* 0x0000000800247312 */ /* 0x010fe20000201c00 */
[----:B0-----:R-:W-:Y:S02]  /*0260*/  IMAD R23, R23, UR43, R22 ;  /* 0x0000002b17177c24 */ /* 0x001fe4000f8e0216 */
[----:B------:R-:W-:-:S02]  /*0270*/  IMAD.MOV.U32 R24, RZ, RZ, RZ ;  /* 0x000000ffff187224 */ /* 0x000fc400078e00ff */
[----:B-1----:R-:W-:Y:S01]  /*0280*/  IMAD R23, R4, UR4, R23 ;  /* 0x0000000404177c24 */ /* 0x002fe2000f8e0217 */
[----:B------:R-:W-:Y:S02]  /*0290*/  UIMAD.WIDE.U32 UR38, UR42, 0x1010, UR38 ;  /* 0x000010102a2678a5 */ /* 0x000fe4000f8e0026 */
[----:B------:R-:W-:Y:S01]  /*02a0*/  UIMAD UR44, UR4, UR43, URZ ;  /* 0x0000002b042c72a4 */ /* 0x000fe2000f8e02ff */
[----:B---3--:R-:W0:Y:S08]  /*02b0*/  F2I.F64.TRUNC R32, R10 ;  /* 0x0000000a00207311 */ /* 0x008e30000030d100 */
[----:B0-----:R-:W0:Y:S03]  /*02c0*/  I2F.F64 R32, R32 ;  /* 0x0000002000207312 */ /* 0x001e260000201c00 */
.L_x_46:
[----:B------:R-:W1:Y:S08]  /*02d0*/  LDC.64 R2, c[0x4][0x78] ;  /* 0x01001e00ff027b82 */ /* 0x000e700000000a00 */
[----:B------:R-:W2:Y:S01]  /*02e0*/  LDC.64 R4, c[0x0][0x3e8] ;  /* 0x0000fa00ff047b82 */ /* 0x000ea20000000a00 */
[----:B-1----:R-:W3:Y:S01]  /*02f0*/  LDG.E R2, desc[UR36][R2.64] ;  /* 0x0000002402027981 */ /* 0x002ee2000c1e1900 */
[----:B--2---:R-:W-:-:S05]  /*0300*/  IMAD.WIDE R4, R0, 0x4, R4 ;  /* 0x0000000400047825 */ /* 0x004fca00078e0204 */
[----:B------:R-:W2:Y:S01]  /*0310*/  LDG.E R25, desc[UR36][R4.64] ;  /* 0x0000002404197981 */ /* 0x000ea2000c1e1900 */
[----:B------:R-:W-:Y:S05]  /*0320*/  YIELD ;  /* 0x0000000000007946 */ /* 0x000fea0003800000 */
[----:B------:R-:W-:Y:S01]  /*0330*/  BSSY.RECONVERGENT B6, `(.L_x_0) ;  /* 0x0000028000067945 */ /* 0x000fe20003800200 */
[-C--:B---3--:R-:W-:Y:S02]  /*0340*/  IABS R9, R2.reuse ;  /* 0x0000000200097213 */ /* 0x088fe40000000000 */
[----:B------:R-:W-:Y:S02]  /*0350*/  IABS R10, R2 ;  /* 0x00000002000a7213 */ /* 0x000fe40000000000 */
[----:B------:R-:W1:Y:S02]  /*0360*/  I2F.RP R0, R9 ;  /* 0x0000000900007306 */ /* 0x000e640000209400 */
[----:B------:R-:W-:-:S06]  /*0370*/  IADD3 R10, PT, PT, RZ, -R10, RZ ;  /* 0x8000000aff0a7210 */ /* 0x000fcc0007ffe0ff */
[----:B-1----:R-:W1:Y:S02]  /*0380*/  MUFU.RCP R0, R0 ;  /* 0x0000000000007308 */ /* 0x002e640000001000 */
[----:B-1----:R-:W-:Y:S01]  /*0390*/  VIADD R6, R0, 0xffffffe ;  /* 0x0ffffffe00067836 */ /* 0x002fe20000000000 */
[----:B--2---:R-:W-:-:S05]  /*03a0*/  IABS R0, R25 ;  /* 0x0000001900007213 */ /* 0x004fca0000000000 */
[----:B------:R1:W2:Y:S02]  /*03b0*/  F2I.FTZ.U32.TRUNC.NTZ R7, R6 ;  /* 0x0000000600077305 */ /* 0x0002a4000021f000 */
[----:B-1----:R-:W-:Y:S02]  /*03c0*/  IMAD.MOV.U32 R6, RZ, RZ, RZ ;  /* 0x000000ffff067224 */ /* 0x002fe400078e00ff */
[----:B--2---:R-:W-:-:S04]  /*03d0*/  IMAD.MOV R8, RZ, RZ, -R7 ;  /* 0x000000ffff087224 */ /* 0x004fc800078e0a07 */
[----:B------:R-:W-:-:S04]  /*03e0*/  IMAD R3, R8, R9, RZ ;  /* 0x0000000908037224 */ /* 0x000fc800078e02ff */
[----:B------:R-:W-:-:S04]  /*03f0*/  IMAD.HI.U32 R7, R7, R3, R6 ;  /* 0x0000000307077227 */ /* 0x000fc800078e0006 */
[----:B------:R-:W-:Y:S02]  /*0400*/  IMAD.MOV.U32 R3, RZ, RZ, R10 ;  /* 0x000000ffff037224 */ /* 0x000fe400078e000a */
[----:B------:R-:W-:-:S04]  /*0410*/  IMAD.HI.U32 R19, R7, R0, RZ ;  /* 0x0000000007137227 */ /* 0x000fc800078e00ff */
[----:B------:R-:W-:-:S05]  /*0420*/  IMAD R0, R19, R3, R0 ;  /* 0x0000000313007224 */ /* 0x000fca00078e0200 */
[----:B------:R-:W-:-:S13]  /*0430*/  ISETP.GT.U32.AND P1, PT, R9, R0, PT ;  /* 0x000000000900720c */ /* 0x000fda0003f24070 */
[----:B------:R-:W-:Y:S02]  /*0440*/  @!P1 IMAD.IADD R0, R0, 0x1, -R9 ;  /* 0x0000000100009824 */ /* 0x000fe400078e0a09 */
[----:B------:R-:W-:Y:S01]  /*0450*/  @!P1 VIADD R19, R19, 0x1 ;  /* 0x0000000113139836 */ /* 0x000fe20000000000 */
[----:B------:R-:W-:Y:S02]  /*0460*/  ISETP.NE.AND P1, PT, R2, RZ, PT ;  /* 0x000000ff0200720c */ /* 0x000fe40003f25270 */
[----:B------:R-:W-:Y:S02]  /*0470*/  ISETP.GE.U32.AND P0, PT, R0, R9, PT ;  /* 0x000000090000720c */ /* 0x000fe40003f06070 */
[----:B------:R-:W-:-:S04]  /*0480*/  LOP3.LUT R0, R25, R2, RZ, 0x3c, !PT ;  /* 0x0000000219007212 */ /* 0x000fc800078e3cff */
[----:B------:R-:W-:-:S07]  /*0490*/  ISETP.GE.AND P2, PT, R0, RZ, PT ;  /* 0x000000ff0000720c */ /* 0x000fce0003f46270 */
[----:B------:R-:W-:-:S06]  /*04a0*/  @P0 IADD3 R19, PT, PT, R19, 0x1, RZ ;  /* 0x0000000113130810 */ /* 0x000fcc0007ffe0ff */
[----:B------:R-:W-:Y:S01]  /*04b0*/  @!P2 IMAD.MOV R19, RZ, RZ, -R19 ;  /* 0x000000ffff13a224 */ /* 0x000fe200078e0a13 */
[----:B------:R-:W-:-:S05]  /*04c0*/  @!P1 LOP3.LUT R19, RZ, R2, RZ, 0x33, !PT ;  /* 0x00000002ff139212 */ /* 0x000fca00078e33ff */
[----:B------:R-:W-:-:S04]  /*04d0*/  IMAD.MOV R18, RZ, RZ, -R19 ;  /* 0x000000ffff127224 */ /* 0x000fc800078e0a13 */
[----:B------:R-:W-:-:S05]  /*04e0*/  IMAD R18, R2, R18, R25 ;  /* 0x0000001202127224 */ /* 0x000fca00078e0219 */
[----:B------:R-:W-:-:S13]  /*04f0*/  ISETP.GE.AND P0, PT, R18, 0x258, PT ;  /* 0x000002581200780c */ /* 0x000fda0003f06270 */
[----:B------:R-:W-:Y:S05]  /*0500*/  @!P0 BRA `(.L_x_1) ;  /* 0x0000000000288947 */ /* 0x000fea0003800000 */
[----:B------:R-:W-:Y:S01]  /*0510*/  MOV R0, 0x0 ;  /* 0x0000000000007802 */ /* 0x000fe20000000f00 */
[----:B------:R-:W1:Y:S01]  /*0520*/  LDCU.64 UR4, c[0x4][0x90] ;  /* 0x01001200ff0477ac */ /* 0x000e620008000a00 */
[----:B------:R-:W-:Y:S02]  /*0530*/  CS2R R6, SRZ ;  /* 0x0000000000067805 */ /* 0x000fe4000001ff00 */
[----:B------:R2:W3:Y:S01]  /*0540*/  LDC.64 R2, c[0x4][R0] ;  /* 0x0100000000027b82 */ /* 0x0004e20000000a00 */
[----:B-1----:R-:W-:Y:S02]  /*0550*/  IMAD.U32 R4, RZ, RZ, UR4 ;  /* 0x00000004ff047e24 */ /* 0x002fe4000f8e00ff */
[----:B--2---:R-:W-:-:S07]  /*0560*/  IMAD.U32 R5, RZ, RZ, UR5 ;  /* 0x00000005ff057e24 */ /* 0x004fce000f8e00ff */
[----:B------:R-:W-:-:S07]  /*0570*/  LEPC R20, `(.L_x_2) ;  /* 0x000000001014794e */ /* 0x000fce0000000000 */
[----:B0--3--:R-:W-:Y:S05]  /*0580*/  CALL.ABS.NOINC R2 ;  /* 0x0000000002007343 */ /* 0x009fea0003c00000 */
.L_x_2:
[----:B------:R-:W0:Y:S02]  /*0590*/  LDC.64 R2, c[0x4][0x78] ;  /* 0x01001e00ff027b82 */ /* 0x000e240000000a00 */
[----:B0-----:R1:W5:Y:S02]  /*05a0*/  LDG.E R2, desc[UR36][R2.64] ;  /* 0x0000002402027981 */ /* 0x001364000c1e1900 */
.L_x_1:
[----:B------:R-:W-:Y:S05]  /*05b0*/  BSYNC.RECONVERGENT B6 ;  /* 0x0000000000067941 */ /* 0x000fea0003800200 */
.L_x_0:
[----:B------:R-:W-:Y:S01]  /*05c0*/  MOV R4, UR38 ;  /* 0x0000002600047c02 */ /* 0x000fe20008000f00 */
[----:B------:R-:W-:Y:S01]  /*05d0*/  IMAD.U32 R5, RZ, RZ, UR39 ;  /* 0x00000027ff057e24 */ /* 0x000fe2000f8e00ff */
[----:B------:R-:W2:Y:S01]  /*05e0*/  LDC.64 R46, c[0x0][0x3a0] ;  /* 0x0000e800ff2e7b82 */ /* 0x000ea20000000a00 */
[----:B------:R-:W-:Y:S02]  /*05f0*/  IMAD.U32 R10, RZ, RZ, UR38 ;  /* 0x00000026ff0a7e24 */ /* 0x000fe4000f8e00ff */
[----:B------:R-:W-:Y:S02]  /*0600*/  IMAD.U32 R11, RZ, RZ, UR39 ;  /* 0x00000027ff0b7e24 */ /* 0x000fe4000f8e00ff */
[----:B------:R-:W3:Y:S04]  /*0610*/  LDG.E.64 R4, desc[UR36][R4.64+0x1008] ;  /* 0x0010082404047981 */ /* 0x000ee8000c1e1b00 */
[----:B------:R-:W3:Y:S02]  /*0620*/  LDG.E.64 R14, desc[UR36][R10.64+0x1000] ;  /* 0x001000240a0e7981 */ /* 0x000ee4000c1e1b00 */
[----:B---3--:R-:W-:-:S02]  /*0630*/  IMAD.WIDE R8, R15, 0x4, R4 ;  /* 0x000000040f087825 */ /* 0x008fc400078e0204 */
[----:B------:R-:W3:Y:S04]  /*0640*/  LD.E R4, desc[UR36][R4.64+0x9f60] ;  /* 0x009f602404047980 */ /* 0x000ee8000c101900 */
[----:B------:R-:W4:Y:S01]  /*0650*/  LD.E R0, desc[UR36][R8.64] ;  /* 0x0000002408007980 */ /* 0x000f22000c101900 */
[----:B-1----:R-:W-:-:S03]  /*0660*/  IMAD.IADD R3, R23, 0x1, R14 ;  /* 0x0000000117037824 */ /* 0x002fc600078e020e */
[----:B------:R-:W2:Y:S02]  /*0670*/  LD.E R21, desc[UR36][R8.64+0x9c40] ;  /* 0x009c402408157980 */ /* 0x000ea4000c101900 */
[----:B------:R-:W-:Y:S02]  /*0680*/  SHF.L.U32 R14, R3, 0x2, RZ ;  /* 0x00000002030e7819 */ /* 0x000fe400000006ff */
[----:B------:R-:W2:Y:S02]  /*0690*/  LD.E R17, desc[UR36][R8.64+0x9920] ;  /* 0x0099202408117980 */ /* 0x000ea4000c101900 */
[----:B------:R-:W-:-:S04]  /*06a0*/  LOP3.LUT R6, R14, 0xffc, RZ, 0xc0, !PT ;  /* 0x00000ffc0e067812 */ /* 0x000fc800078ec0ff */
[----:B------:R-:W-:-:S05]  /*06b0*/  IADD3 R6, P0, PT, R6, UR38, RZ ;  /* 0x0000002606067c10 */ /* 0x000fca000ff1e0ff */
[----:B------:R-:W-:-:S05]  /*06c0*/  IMAD.X R7, RZ, RZ, UR39, P0 ;  /* 0x00000027ff077e24 */ /* 0x000fca00080e06ff */
[----:B------:R-:W3:Y:S01]  /*06d0*/  LDG.E R6, desc[UR36][R6.64] ;  /* 0x0000002406067981 */ /* 0x000ee2000c1e1900 */
[----:B----4-:R-:W-:Y:S02]  /*06e0*/  IMAD.IADD R3, R0, 0x1, R3 ;  /* 0x0000000100037824 */ /* 0x010fe400078e0203 */
[----:B------:R-:W-:Y:S02]  /*06f0*/  VIADD R0, R14, 0x4 ;  /* 0x000000040e007836 */ /* 0x000fe40000000000 */
[----:B------:R-:W-:-:S03]  /*0700*/  IMAD.SHL.U32 R3, R3, 0x4, RZ ;  /* 0x0000000403037824 */ /* 0x000fc600078e00ff */
[----:B------:R-:W-:Y:S02]  /*0710*/  LOP3.LUT R0, R0, 0xffc, RZ, 0xc0, !PT ;  /* 0x00000ffc00007812 */ /* 0x000fe400078ec0ff */
[----:B------:R-:W-:Y:S02]  /*0720*/  LOP3.LUT R12, R3, 0xffc, RZ, 0xc0, !PT ;  /* 0x00000ffc030c7812 */ /* 0x000fe400078ec0ff */
[----:B------:R-:W-:Y:S02]  /*0730*/  IADD3 R10, P1, PT, R0, UR38, RZ ;  /* 0x00000026000a7c10 */ /* 0x000fe4000ff3e0ff */
[----:B------:R-:W-:Y:S02]  /*0740*/  IADD3 R12, P0, PT, R12, UR38, RZ ;  /* 0x000000260c0c7c10 */ /* 0x000fe4000ff1e0ff */
[----:B------:R-:W-:-:S03]  /*0750*/  IADD3.X R11, PT, PT, RZ, UR39, RZ, P1, !PT ;  /* 0x00000027ff0b7c10 */ /* 0x000fc60008ffe4ff */
[----:B------:R-:W-:-:S03]  /*0760*/  IMAD.X R13, RZ, RZ, UR39, P0 ;  /* 0x00000027ff0d7e24 */ /* 0x000fc600080e06ff */
[----:B------:R-:W3:Y:S04]  /*0770*/  LDG.E R11, desc[UR36][R10.64] ;  /* 0x000000240a0b7981 */ /* 0x000ee8000c1e1900 */
[----:B------:R-:W2:Y:S01]  /*0780*/  LDG.E R12, desc[UR36][R12.64] ;  /* 0x000000240c0c7981 */ /* 0x000ea2000c1e1900 */
[----:B---3--:R-:W-:Y:S02]  /*0790*/  LOP3.LUT R0, R11, R4, R6, 0x78, !PT ;  /* 0x000000040b007212 */ /* 0x008fe400078e7806 */
[----:B--2---:R-:W-:Y:S02]  /*07a0*/  SHF.R.U32.HI R21, RZ, R21, R12 ;  /* 0x00000015ff157219 */ /* 0x004fe4000001160c */
[----:B------:R-:W-:-:S04]  /*07b0*/  SHF.L.U32 R17, R0, R17, RZ ;  /* 0x0000001100117219 */ /* 0x000fc800000006ff */
[----:B------:R-:W-:Y:S01]  /*07c0*/  LOP3.LUT R0, R0, R21, R17, 0x96, !PT ;  /* 0x0000001500007212 */ /* 0x000fe200078e9611 */
[----:B------:R-:W-:Y:S02]  /*07d0*/  IMAD.WIDE R6, R15, 0x3c, R8 ;  /* 0x0000003c0f067825 */ /* 0x000fe400078e0208 */
[----:B------:R-:W1:Y:S02]  /*07e0*/  LDC.64 R8, c[0x0][0x3d0] ;  /* 0x0000f400ff087b82 */ /* 0x000e640000000a00 */
[----:B------:R-:W-:-:S05]  /*07f0*/  IMAD.SHL.U32 R16, R0, 0x4, RZ ;  /* 0x0000000400107824 */ /* 0x000fca00078e00ff */
[----:B------:R-:W-:-:S04]  /*0800*/  LOP3.LUT R11, R16, 0x3c, RZ, 0xc0, !PT ;  /* 0x0000003c100b7812 */ /* 0x000fc800078ec0ff */
[----:B------:R-:W-:-:S05]  /*0810*/  IADD3 R4, P0, PT, R6, R11, RZ ;  /* 0x0000000b06047210 */ /* 0x000fca0007f1e0ff */
[----:B------:R-:W-:-:S06]  /*0820*/  IMAD.X R5, RZ, RZ, R7, P0 ;  /* 0x000000ffff057224 */ /* 0x000fcc00000e0607 */
[----:B------:R-:W2:Y:S01]  /*0830*/  LD.E R5, desc[UR36][R4.64+0x320] ;  /* 0x0003202404057980 */ /* 0x000ea2000c101900 */
[----:B------:R-:W-:Y:S02]  /*0840*/  VIADD R14, R14, 0x57c ;  /* 0x0000057c0e0e7836 */ /* 0x000fe40000000000 */
[----:B-1----:R-:W-:Y:S01]  /*0850*/  IMAD.WIDE R8, R18, 0x4, R8 ;  /* 0x0000000412087825 */ /* 0x002fe200078e0208 */
[----:B------:R-:W-:Y:S02]  /*0860*/  IADD3 R3, PT, PT, R3, -0x4, RZ ;  /* 0xfffffffc03037810 */ /* 0x000fe40007ffe0ff */
[----:B------:R-:W-:Y:S02]  /*0870*/  LOP3.LUT R14, R14, 0xffc, RZ, 0xc0, !PT ;  /* 0x00000ffc0e0e7812 */ /* 0x000fe400078ec0ff */
[----:B------:R-:W-:Y:S01]  /*0880*/  LOP3.LUT R3, R3, 0xffc, RZ, 0xc0, !PT ;  /* 0x00000ffc03037812 */ /* 0x000fe200078ec0ff */
[----:B-----5:R-:W-:Y:S01]  /*0890*/  IMAD.WIDE R10, R2, 0x4, R8 ;  /* 0x00000004020a7825 */ /* 0x020fe200078e0208 */
[----:B------:R-:W-:Y:S01]  /*08a0*/  IADD3 R12, P0, PT, R14, UR38, RZ ;  /* 0x000000260e0c7c10 */ /* 0x000fe2000ff1e0ff */
[----:B------:R-:W3:Y:S01]  /*08b0*/  LDG.E R4, desc[UR36][R8.64] ;  /* 0x0000002408047981 */ /* 0x000ee2000c1e1900 */
[----:B------:R-:W-:Y:S01]  /*08c0*/  IADD3 R14, P1, PT, R3, UR38, RZ ;  /* 0x00000026030e7c10 */ /* 0x000fe2000ff3e0ff */
[----:B------:R-:W-:-:S04]  /*08d0*/  IMAD.WIDE R2, R2, 0x4, R10 ;  /* 0x0000000402027825 */ /* 0x000fc800078e020a */
[----:B------:R-:W-:Y:S02]  /*08e0*/  IMAD.X R13, RZ, RZ, UR39, P0 ;  /* 0x00000027ff0d7e24 */ /* 0x000fe400080e06ff */
[----:B------:R-:W-:Y:S01]  /*08f0*/  IMAD.X R15, RZ, RZ, UR39, P1 ;  /* 0x00000027ff0f7e24 */ /* 0x000fe200088e06ff */
[----:B------:R-:W4:Y:S01]  /*0900*/  LDG.E R2, desc[UR36][R2.64] ;  /* 0x0000002402027981 */ /* 0x000f22000c1e1900 */
[----:B--2---:R-:W-:-:S03]  /*0910*/  LOP3.LUT R0, R0, R5, RZ, 0x3c, !PT ;  /* 0x0000000500007212 */ /* 0x004fc600078e3cff */
[----:B------:R1:W2:Y:S04]  /*0920*/  LDG.E R5, desc[UR36][R10.64] ;  /* 0x000000240a057981 */ /* 0x0002a8000c1e1900 */
[----:B------:R0:W-:Y:S04]  /*0930*/  STG.E desc[UR36][R12.64], R0 ;  /* 0x000000000c007986 */ /* 0x0001e8000c101924 */
[----:B------:R-:W3:Y:S01]  /*0940*/  LDG.E R14, desc[UR36][R14.64] ;  /* 0x000000240e0e7981 */ /* 0x000ee2000c1e1900 */
[----:B0-----:R-:W-:Y:S01]  /*0950*/  MOV R12, UR38 ;  /* 0x00000026000c7c02 */ /* 0x001fe20008000f00 */
[----:B------:R-:W-:Y:S01]  /*0960*/  IMAD.U32 R13, RZ, RZ, UR39 ;  /* 0x00000027ff0d7e24 */ /* 0x000fe2000f8e00ff */
[----:B------:R-:W-:Y:S05]  /*0970*/  WARPSYNC.ALL ;  /* 0x0000000000007948 */ /* 0x000fea0003800000 */
[----:B------:R-:W-:-:S02]  /*0980*/  ISETP.NE.AND P0, PT, R23, RZ, PT ;  /* 0x000000ff1700720c */ /* 0x000fc40003f05270 */
[----:B---3--:R-:W-:-:S04]  /*0990*/  SHF.R.U32.HI R17, RZ, 0x10, R14 ;  /* 0x00000010ff117819 */ /* 0x008fc8000001160e */
[----:B------:R-:W-:-:S04]  /*09a0*/  LOP3.LUT R17, R17, R14, RZ, 0x3c, !PT ;  /* 0x0000000e11117212 */ /* 0x000fc800078e3cff */
[----:B------:R-:W-:-:S04]  /*09b0*/  SHF.R.U32.HI R16, RZ, 0x8, R17 ;  /* 0x00000008ff107819 */ /* 0x000fc80000011611 */
[----:B------:R-:W-:-:S05]  /*09c0*/  LOP3.LUT R16, R16, R17, RZ, 0x3c, !PT ;  /* 0x0000001110107212 */ /* 0x000fca00078e3cff */
[----:B------:R-:W-:-:S05]  /*09d0*/  IMAD.SHL.U32 R16, R16, 0x4, RZ ;  /* 0x0000000410107824 */ /* 0x000fca00078e00ff */
[----:B------:R-:W-:-:S04]  /*09e0*/  LOP3.LUT R17, R16, 0x3c, RZ, 0xc0, !PT ;  /* 0x0000003c10117812 */ /* 0x000fc800078ec0ff */
[----:B------:R-:W-:-:S05]  /*09f0*/  IADD3 R6, P1, PT, R6, R17, RZ ;  /* 0x0000001106067210 */ /* 0x000fca0007f3e0ff */
[----:B------:R-:W-:-:S05]  /*0a00*/  IMAD.X R7, RZ, RZ, R7, P1 ;  /* 0x000000ffff077224 */ /* 0x000fca00008e0607 */
[----:B------:R0:W3:Y:S01]  /*0a10*/  LD.E R3, desc[UR36][R6.64+0x3520] ;  /* 0x0035202406037980 */ /* 0x0000e2000c101900 */
[----:B------:R-:W-:Y:S06]  /*0a20*/  BAR.SYNC.DEFER_BLOCKING 0x0 ;  /* 0x0000000000007b1d */ /* 0x000fec0000010000 */
[----:B------:R-:W4:Y:S01]  /*0a30*/  @!P0 LDG.E R12, desc[UR36][R12.64+0x1000] ;  /* 0x001000240c0c8981 */ /* 0x000f22000c1e1900 */
[----:B------:R-:W-:Y:S02]  /*0a40*/  IMAD.U32 R14, RZ, RZ, UR38 ;  /* 0x00000026ff0e7e24 */ /* 0x000fe4000f8e00ff */
[----:B------:R-:W-:Y:S01]  /*0a50*/  IMAD.U32 R15, RZ, RZ, UR39 ;  /* 0x00000027ff0f7e24 */ /* 0x000fe2000f8e00ff */
[----:B-1----:R-:W-:Y:S01]  /*0a60*/  MOV R10, UR38 ;  /* 0x00000026000a7c02 */ /* 0x002fe20008000f00 */
[----:B------:R-:W-:-:S02]  /*0a70*/  IMAD.U32 R11, RZ, RZ, UR39 ;  /* 0x00000027ff0b7e24 */ /* 0x000fc4000f8e00ff */
[----:B------:R-:W-:Y:S02]  /*0a80*/  IMAD.U32 R16, RZ, RZ, UR38 ;  /* 0x00000026ff107e24 */ /* 0x000fe4000f8e00ff */
[----:B------:R-:W-:Y:S02]  /*0a90*/  IMAD.U32 R17, RZ, RZ, UR39 ;  /* 0x00000027ff117e24 */ /* 0x000fe4000f8e00ff */
[----:B----4-:R-:W-:-:S05]  /*0aa0*/  @!P0 VIADD R8, R12, UR44 ;  /* 0x0000002c0c088c36 */ /* 0x010fca0008000000 */
[----:B------:R-:W-:-:S05]  /*0ab0*/  @!P0 LOP3.LUT R21, R8, 0x3ff, RZ, 0xc0, !PT ;  /* 0x000003ff08158812 */ /* 0x000fca00078ec0ff */
[----:B------:R1:W-:Y:S01]  /*0ac0*/  @!P0 STG.E desc[UR36][R14.64+0x1000], R21 ;  /* 0x001000150e008986 */ /* 0x0003e2000c101924 */
[----:B------:R-:W-:Y:S06]  /*0ad0*/  BAR.SYNC.DEFER_BLOCKING 0x0 ;  /* 0x0000000000007b1d */ /* 0x000fec0000010000 */
[----:B------:R-:W4:Y:S04]  /*0ae0*/  LDG.E.64 R10, desc[UR36][R10.64+0x1008] ;  /* 0x001008240a0a7981 */ /* 0x000f28000c1e1b00 */
[----:B------:R-:W4:Y:S02]  /*0af0*/  LDG.E.64 R6, desc[UR36][R16.64+0x1000] ;  /* 0x0010002410067981 */ /* 0x000f24000c1e1b00 */
[----:B----4-:R-:W-:-:S02]  /*0b00*/  IMAD.WIDE R8, R7, 0x4, R10 ;  /* 0x0000000407087825 */ /* 0x010fc400078e020a */
[----:B------:R-:W4:Y:S04]  /*0b10*/  LD.E R10, desc[UR36][R10.64+0x9f60] ;  /* 0x009f60240a0a7980 */ /* 0x000f28000c101900 */
[----:B------:R-:W2:Y:S01]  /*0b20*/  LD.E R12, desc[UR36][R8.64] ;  /* 0x00000024080c7980 */ /* 0x000ea2000c101900 */
[----:B------:R-:W-:-:S03]  /*0b30*/  IMAD.IADD R13, R23, 0x1, R6 ;  /* 0x00000001170d7824 */ /* 0x000fc600078e0206 */
[----:B------:R-:W3:Y:S02]  /*0b40*/  LD.E R31, desc[UR36][R8.64+0x9c40] ;  /* 0x009c4024081f7980 */ /* 0x000ee4000c101900 */
[----:B------:R-:W-:Y:S02]  /*0b50*/  SHF.L.U32 R20, R13, 0x2, RZ ;  /* 0x000000020d147819 */ /* 0x000fe400000006ff */
[----:B------:R-:W3:Y:S03]  /*0b60*/  LD.E R29, desc[UR36][R8.64+0x9920] ;  /* 0x00992024081d7980 */ /* 0x000ee6000c101900 */
[----:B0-----:R-:W-:-:S05]  /*0b70*/  VIADD R6, R20, 0x4 ;  /* 0x0000000414067836 */ /* 0x001fca0000000000 */
[----:B------:R-:W-:-:S04]  /*0b80*/  LOP3.LUT R6, R6, 0xffc, RZ, 0xc0, !PT ;  /* 0x00000ffc06067812 */ /* 0x000fc800078ec0ff */
[----:B-1----:R-:W-:-:S05]  /*0b90*/  IADD3 R14, P2, PT, R6, UR38, RZ ;  /* 0x00000026060e7c10 */ /* 0x002fca000ff5e0ff */
[----:B------:R-:W-:-:S06]  /*0ba0*/  IMAD.X R15, RZ, RZ, UR39, P2 ;  /* 0x00000027ff0f7e24 */ /* 0x000fcc00090e06ff */
[----:B------:R-:W4:Y:S01]  /*0bb0*/  LDG.E R15, desc[UR36][R14.64] ;  /* 0x000000240e0f7981 */ /* 0x000f22000c1e1900 */
[----:B--2---:R-:W-:Y:S01]  /*0bc0*/  IMAD.IADD R12, R12, 0x1, R13 ;  /* 0x000000010c0c7824 */ /* 0x004fe200078e020d */
[----:B------:R-:W-:-:S03]  /*0bd0*/  LOP3.LUT R13, R20, 0xffc, RZ, 0xc0, !PT ;  /* 0x00000ffc140d7812 */ /* 0x000fc600078ec0ff */
[----:B------:R-:W-:Y:S01]  /*0be0*/  IMAD.SHL.U32 R21, R12, 0x4, RZ ;  /* 0x000000040c157824 */ /* 0x000fe200078e00ff */
[----:B------:R-:W-:-:S04]  /*0bf0*/  IADD3 R12, P1, PT, R13, UR38, RZ ;  /* 0x000000260d0c7c10 */ /* 0x000fc8000ff3e0ff */
[----:B------:R-:W-:Y:S02]  /*0c00*/  LOP3.LUT R16, R21, 0xffc, RZ, 0xc0, !PT ;  /* 0x00000ffc15107812 */ /* 0x000fe400078ec0ff */
[----:B------:R-:W-:Y:S02]  /*0c10*/  IADD3.X R13, PT, PT, RZ, UR39, RZ, P1, !PT ;  /* 0x00000027ff0d7c10 */ /* 0x000fe40008ffe4ff */
[----:B------:R-:W-:-:S03]  /*0c20*/  IADD3 R16, P1, PT, R16, UR38, RZ ;  /* 0x0000002610107c10 */ /* 0x000fc6000ff3e0ff */
[----:B------:R-:W4:Y:S02]  /*0c30*/  LDG.E R12, desc[UR36][R12.64] ;  /* 0x000000240c0c7981 */ /* 0x000f24000c1e1900 */
[----:B------:R-:W-:-:S05]  /*0c40*/  IMAD.X R17, RZ, RZ, UR39, P1 ;  /* 0x00000027ff117e24 */ /* 0x000fca00088e06ff */
[----:B------:R-:W2:Y:S01]  /*0c50*/  LDG.E R16, desc[UR36][R16.64] ;  /* 0x0000002410107981 */ /* 0x000ea2000c1e1900 */
[----:B----4-:R-:W-:-:S04]  /*0c60*/  LOP3.LUT R6, R15, R10, R12, 0x78, !PT ;  /* 0x0000000a0f067212 */ /* 0x010fc800078e780c */
[----:B---3--:R-:W-:Y:S02]  /*0c70*/  SHF.L.U32 R29, R6, R29, RZ ;  /* 0x0000001d061d7219 */ /* 0x008fe400000006ff */
[----:B--2---:R-:W-:-:S04]  /*0c80*/  SHF.R.U32.HI R31, RZ, R31, R16 ;  /* 0x0000001fff1f7219 */ /* 0x004fc80000011610 */
[----:B------:R-:W-:Y:S01]  /*0c90*/  LOP3.LUT R29, R6, R31, R29, 0x96, !PT ;  /* 0x0000001f061d7212 */ /* 0x000fe200078e961d */
[----:B------:R-:W-:-:S04]  /*0ca0*/  IMAD.WIDE R6, R7, 0x3c, R8 ;  /* 0x0000003c07067825 */ /* 0x000fc800078e0208 */
[----:B------:R-:W-:-:S05]  /*0cb0*/  IMAD.SHL.U32 R30, R29, 0x4, RZ ;  /* 0x000000041d1e7824 */ /* 0x000fca00078e00ff */
[----:B------:R-:W-:-:S04]  /*0cc0*/  LOP3.LUT R13, R30, 0x3c, RZ, 0xc0, !PT ;  /* 0x0000003c1e0d7812 */ /* 0x000fc800078ec0ff */
[----:B------:R-:W-:-:S04]  /*0cd0*/  IADD3 R10, P1, PT, R6, R13, RZ ;  /* 0x0000000d060a7210 */ /* 0x000fc80007f3e0ff */
[----:B------:R-:W-:-:S05]  /*0ce0*/  IADD3.X R11, PT, PT, RZ, R7, RZ, P1, !PT ;  /* 0x00000007ff0b7210 */ /* 0x000fca0000ffe4ff */
[----:B------:R-:W2:Y:S01]  /*0cf0*/  LD.E R10, desc[UR36][R10.64+0x320] ;  /* 0x000320240a0a7980 */ /* 0x000ea2000c101900 */
[----:B------:R-:W-:Y:S02]  /*0d00*/  VIADD R20, R20, 0x57c ;  /* 0x0000057c14147836 */ /* 0x000fe40000000000 */
[----:B------:R-:W-:-:S03]  /*0d10*/  VIADD R21, R21, 0xfffffffc ;  /* 0xfffffffc15157836 */ /* 0x000fc60000000000 */
[----:B------:R-:W-:Y:S02]  /*0d20*/  LOP3.LUT R20, R20, 0xffc, RZ, 0xc0, !PT ;  /* 0x00000ffc14147812 */ /* 0x000fe400078ec0ff */
[----:B------:R-:W-:Y:S02]  /*0d30*/  LOP3.LUT R21, R21, 0xffc, RZ, 0xc0, !PT ;  /* 0x00000ffc15157812 */ /* 0x000fe400078ec0ff */
[----:B------:R-:W-:Y:S02]  /*0d40*/  IADD3 R8, P1, PT, R20, UR38, RZ ;  /* 0x0000002614087c10 */ /* 0x000fe4000ff3e0ff */
[----:B------:R-:W-:-:S03]  /*0d50*/  IADD3 R14, P2, PT, R21, UR38, RZ ;  /* 0x00000026150e7c10 */ /* 0x000fc6000ff5e0ff */
[----:B------:R-:W-:Y:S01]  /*0d60*/  IMAD.X R9, RZ, RZ, UR39, P1 ;  /* 0x00000027ff097e24 */ /* 0x000fe200088e06ff */
[----:B------:R-:W-:Y:S02]  /*0d70*/  IADD3.X R15, PT, PT, RZ, UR39, RZ, P2, !PT ;  /* 0x00000027ff0f7c10 */ /* 0x000fe400097fe4ff */
[----:B--2---:R-:W-:-:S05]  /*0d80*/  LOP3.LUT R12, R29, R10, RZ, 0x3c, !PT ;  /* 0x0000000a1d0c7212 */ /* 0x004fca00078e3cff */
[----:B------:R0:W-:Y:S04]  /*0d90*/  STG.E desc[UR36][R8.64], R12 ;  /* 0x0000000c08007986 */ /* 0x0001e8000c101924 */
[----:B------:R-:W2:Y:S01]  /*0da0*/  LDG.E R14, desc[UR36][R14.64] ;  /* 0x000000240e0e7981 */ /* 0x000ea2000c1e1900 */
[----:B------:R-:W-:Y:S01]  /*0db0*/  IMAD.U32 R20, RZ, RZ, UR38 ;  /* 0x00000026ff147e24 */ /* 0x000fe2000f8e00ff */
[----:B------:R-:W-:Y:S02]  /*0dc0*/  MOV R21, UR39 ;  /* 0x0000002700157c02 */ /* 0x000fe40008000f00 */
[----:B--2---:R-:W-:-:S04]  /*0dd0*/  SHF.R.U32.HI R11, RZ, 0x10, R14 ;  /* 0x00000010ff0b7819 */ /* 0x004fc8000001160e */
[----:B------:R-:W-:-:S04]  /*0de0*/  LOP3.LUT R11, R11, R14, RZ, 0x3c, !PT ;  /* 0x0000000e0b0b7212 */ /* 0x000fc800078e3cff */
[----:B------:R-:W-:-:S04]  /*0df0*/  SHF.R.U32.HI R10, RZ, 0x8, R11 ;  /* 0x00000008ff0a7819 */ /* 0x000fc8000001160b */
[----:B------:R-:W-:-:S05]  /*0e00*/  LOP3.LUT R10, R10, R11, RZ, 0x3c, !PT ;  /* 0x0000000b0a0a7212 */ /* 0x000fca00078e3cff */
[----:B------:R-:W-:-:S05]  /*0e10*/  IMAD.SHL.U32 R10, R10, 0x4, RZ ;  /* 0x000000040a0a7824 */ /* 0x000fca00078e00ff */
[----:B------:R-:W-:-:S04]  /*0e20*/  LOP3.LUT R11, R10, 0x3c, RZ, 0xc0, !PT ;  /* 0x0000003c0a0b7812 */ /* 0x000fc800078ec0ff */
[----:B------:R-:W-:-:S05]  /*0e30*/  IADD3 R6, P1, PT, R6, R11, RZ ;  /* 0x0000000b06067210 */ /* 0x000fca0007f3e0ff */
[----:B------:R-:W-:-:S05]  /*0e40*/  IMAD.X R7, RZ, RZ, R7, P1 ;  /* 0x000000ffff077224 */ /* 0x000fca00008e0607 */
[----:B------:R-:W2:Y:S01]  /*0e50*/  LD.E R13, desc[UR36][R6.64+0x3520] ;  /* 0x00352024060d7980 */ /* 0x000ea2000c101900 */
[----:B------:R-:W-:Y:S06]  /*0e60*/  BAR.SYNC.DEFER_BLOCKING 0x0 ;  /* 0x0000000000007b1d */ /* 0x000fec0000010000 */
[----:B------:R-:W0:Y:S01]  /*0e70*/  @!P0 LDG.E R20, desc[UR36][R20.64+0x1000] ;  /* 0x0010002414148981 */ /* 0x000e22000c1e1900 */
[----:B------:R-:W-:Y:S02]  /*0e80*/  IMAD.U32 R30, RZ, RZ, UR38 ;  /* 0x00000026ff1e7e24 */ /* 0x000fe4000f8e00ff */
[----:B------:R-:W-:Y:S01]  /*0e90*/  IMAD.U32 R31, RZ, RZ, UR39 ;  /* 0x00000027ff1f7e24 */ /* 0x000fe2000f8e00ff */
[----:B------:R-:W1:Y:S01]  /*0ea0*/  LDC.64 R16, c[0x4][0x70] ;  /* 0x01001c00ff107b82 */ /* 0x000e620000000a00 */
[----:B0-----:R-:W-:-:S05]  /*0eb0*/  @!P0 VIADD R8, R20, UR44 ;  /* 0x0000002c14088c36 */ /* 0x001fca0008000000 */
[----:B------:R-:W-:-:S05]  /*0ec0*/  @!P0 LOP3.LUT R29, R8, 0x3ff, RZ, 0xc0, !PT ;  /* 0x000003ff081d8812 */ /* 0x000fca00078ec0ff */
[----:B------:R0:W-:Y:S01]  /*0ed0*/  @!P0 STG.E desc[UR36][R30.64+0x1000], R29 ;  /* 0x0010001d1e008986 */ /* 0x0001e2000c101924 */
[----:B------:R-:W-:Y:S06]  /*0ee0*/  BAR.SYNC.DEFER_BLOCKING 0x0 ;  /* 0x0000000000007b1d */ /* 0x000fec0000010000 */
[----:B-1----:R-:W3:Y:S01]  /*0ef0*/  LDG.E R17, desc[UR36][R16.64] ;  /* 0x0000002410117981 */ /* 0x002ee2000c1e1900 */
[----:B------:R-:W-:-:S04]  /*0f00*/  IMAD.WIDE R10, R5, 0x8, R46 ;  /* 0x00000008050a7825 */ /* 0x000fc800078e022e */
[--C-:B------:R-:W-:Y:S01]  /*0f10*/  IMAD.WIDE R8, R4, 0x8, R46.reuse ;  /* 0x0000000804087825 */ /* 0x100fe200078e022e */
[----:B------:R-:W1:Y:S03]  /*0f20*/  LDC.64 R44, c[0x4][0x60] ;  /* 0x01001800ff2c7b82 */ /* 0x000e660000000a00 */
[----:B------:R-:W-:Y:S01]  /*0f30*/  IMAD.WIDE R46, R2, 0x8, R46 ;  /* 0x00000008022e7825 */ /* 0x000fe200078e022e */
[----:B-1----:R-:W4:Y:S01]  /*0f40*/  LDG.E.64 R44, desc[UR36][R44.64] ;  /* 0x000000242c2c7981 */ /* 0x002f22000c1e1b00 */
[----:B------:R-:W-:Y:S02]  /*0f50*/  LOP3.LUT R3, R3, R0, RZ, 0x3c, !PT ;  /* 0x0000000003037212 */ /* 0x000fe400078e3cff */
[----:B--2---:R-:W-:Y:S02]  /*0f60*/  LOP3.LUT R13, R13, R12, RZ, 0x3c, !PT ;  /* 0x0000000c0d0d7212 */ /* 0x004fe400078e3cff */
[----:B------:R-:W-:-:S02]  /*0f70*/  I2FP.F32.U32 R3, R3 ;  /* 0x0000000300037245 */ /* 0x000fc40000201000 */
[----:B------:R-:W-:Y:S01]  /*0f80*/  I2FP.F32.U32 R13, R13 ;  /* 0x0000000d000d7245 */ /* 0x000fe20000201000 */
[C---:B---3--:R-:W-:Y:S02]  /*0f90*/  IMAD.WIDE R14, R17.reuse, 0x8, R10 ;  /* 0x00000008110e7825 */ /* 0x048fe400078e020a */
[----:B------:R-:W2:Y:S02]  /*0fa0*/  LDG.E.64 R10, desc[UR36][R10.64] ;  /* 0x000000240a0a7981 */ /* 0x000ea4000c1e1b00 */
[C---:B------:R-:W-:Y:S02]  /*0fb0*/  IMAD.WIDE R6, R17.reuse, 0x8, R8 ;  /* 0x0000000811067825 */ /* 0x040fe400078e0208 */
[----:B------:R1:W3:Y:S02]  /*0fc0*/  LDG.E.64 R4, desc[UR36][R14.64] ;  /* 0x000000240e047981 */ /* 0x0002e4000c1e1b00 */
[----:B------:R-:W-:Y:S02]  /*0fd0*/  IMAD.WIDE R48, R17, 0x8, R46 ;  /* 0x0000000811307825 */ /* 0x000fe400078e022e */
[----:B------:R-:W4:Y:S04]  /*0fe0*/  LDG.E.64 R6, desc[UR36][R6.64] ;  /* 0x0000002406067981 */ /* 0x000f28000c1e1b00 */
[----:B------:R-:W4:Y:S04]  /*0ff0*/  LDG.E.64 R8, desc[UR36][R8.64] ;  /* 0x0000002408087981 */ /* 0x000f28000c1e1b00 */
[----:B------:R-:W4:Y:S04]  /*1000*/  LDG.E.64 R48, desc[UR36][R48.64] ;  /* 0x0000002430307981 */ /* 0x000f28000c1e1b00 */
[----:B------:R-:W4:Y:S01]  /*1010*/  LDG.E.64 R46, desc[UR36][R46.64] ;  /* 0x000000242e2e7981 */ /* 0x000f22000c1e1b00 */
[----:B-1----:R-:W-:-:S05]  /*1020*/  HFMA2 R14, -RZ, RZ, 0.1171875, 0 ;  /* 0x2f800000ff0e7431 */ /* 0x002fca00000001ff */
[-C--:B------:R-:W-:Y:S01]  /*1030*/  FFMA R0, R3, R14.reuse, 1.1641532182693481445e-10 ;  /* 0x2f00000003007423 */ /* 0x080fe2000000000e */
[----:B0-----:R-:W-:-:S03]  /*1040*/  FFMA R29, R13, R14, 1.1641532182693481445e-10 ;  /* 0x2f0000000d1d7423 */ /* 0x001fc6000000000e */
[----:B------:R-:W0:Y:S08]  /*1050*/  F2F.F64.F32 R2, R0 ;  /* 0x0000000000027310 */ /* 0x000e300000201800 */
[----:B------:R-:W1:Y:S01]  /*1060*/  F2F.F64.F32 R12, R29 ;  /* 0x0000001d000c7310 */ /* 0x000e620000201800 */
[C---:B0-----:R-:W-:Y:S02]  /*1070*/  DADD R16, -R2.reuse, 1 ;  /* 0x3ff0000002107429 */ /* 0x041fe40000000100 */
[----:B-1----:R-:W-:-:S02]  /*1080*/  DADD R14, R2, R12 ;  /* 0x00000000020e7229 */ /* 0x002fc4000000000c */
[----:B------:R-:W-:Y:S01]  /*1090*/  DADD R20, -R12, 1 ;  /* 0x3ff000000c147429 */ /* 0x000fe20000000100 */
[----:B------:R-:W-:Y:S06]  /*10a0*/  BAR.SYNC.DEFER_BLOCKING 0x0 ;  /* 0x0000000000007b1d */ /* 0x000fec0000010000 */
[----:B------:R-:W-:-:S06]  /*10b0*/  DSETP.GT.AND P0, PT, R14, 1, PT ;  /* 0x3ff000000e00742a */ /* 0x000fcc0003f04000 */
[----:B------:R-:W-:Y:S02]  /*10c0*/  FSEL R2, R16, R2, P0 ;  /* 0x0000000210027208 */ /* 0x000fe40000000000 */
[----:B------:R-:W-:Y:S02]  /*10d0*/  FSEL R3, R17, R3, P0 ;  /* 0x0000000311037208 */ /* 0x000fe40000000000 */
[----:B------:R-:W-:Y:S02]  /*10e0*/  FSEL R12, R20, R12, P0 ;  /* 0x0000000c140c7208 */ /* 0x000fe40000000000 */
[----:B------:R-:W-:Y:S02]  /*10f0*/  FSEL R13, R21, R13, P0 ;  /* 0x0000000d150d7208 */ /* 0x000fe40000000000 */
[----:B------:R-:W-:-:S08]  /*1100*/  DADD R14, -R2, 1 ;  /* 0x3ff00000020e7429 */ /* 0x000fd00000000100 */
[C---:B------:R-:W-:Y:S01]  /*1110*/  DADD R14, -R12.reuse, R14 ;  /* 0x000000000c0e7229 */ /* 0x040fe2000000010e */
[----:B------:R-:W-:Y:S01]  /*1120*/  BSSY.RECONVERGENT B0, `(.L_x_3) ;  /* 0x0000024000007945 */ /* 0x000fe20003800200 */
[----:B------:R-:W-:Y:S02]  /*1130*/  IMAD.MOV.U32 R30, RZ, RZ, 0x0 ;  /* 0x00000000ff1e7424 */ /* 0x000fe400078e00ff */
[----:B------:R-:W-:Y:S01]  /*1140*/  IMAD.MOV.U32 R31, RZ, RZ, 0x3ff00000 ;  /* 0x3ff00000ff1f7424 */ /* 0x000fe200078e00ff */
[C---:B---3--:R-:W-:Y:S02]  /*1150*/  DMUL R16, R12.reuse, R4 ;  /* 0x000000040c107228 */ /* 0x048fe40000000000 */
[----:B--2---:R-:W-:Y:S01]  /*1160*/  DMUL R10, R12, R10 ;  /* 0x0000000a0c0a7228 */ /* 0x004fe20000000000 */
[----:B------:R-:W0:Y:S05]  /*1170*/  I2F.F64 R4, R19 ;  /* 0x0000001300047312 */ /* 0x000e2a0000201c00 */
[----:B----4-:R-:W-:-:S02]  /*1180*/  DFMA R6, R2, R6, R16 ;  /* 0x000000060206722b */ /* 0x010fc40000000010 */
[----:B------:R-:W-:-:S06]  /*1190*/  DFMA R8, R2, R8, R10 ;  /* 0x000000080208722b */ /* 0x000fcc000000000a */
[----:B------:R-:W-:Y:S02]  /*11a0*/  DFMA R48, R14, R48, R6 ;  /* 0x000000300e30722b */ /* 0x000fe40000000006 */
[----:B0-----:R-:W-:Y:S02]  /*11b0*/  DADD R4, R4, 0.5 ;  /* 0x3fe0000004047429 */ /* 0x001fe40000000000 */
[----:B------:R-:W-:-:S04]  /*11c0*/  DFMA R46, R14, R46, R8 ;  /* 0x0000002e0e2e722b */ /* 0x000fc80000000008 */
[----:B------:R-:W-:Y:S02]  /*11d0*/  DADD R2, R32, -R48 ;  /* 0x0000000020027229 */ /* 0x000fe40000000830 */
[----:B------:R-:W-:Y:S02]  /*11e0*/  DMUL R44, R4, R44 ;  /* 0x0000002c042c7228 */ /* 0x000fe40000000000 */
[----:B------:R-:W-:-:S04]  /*11f0*/  DADD R58, R34, -R46 ;  /* 0x00000000223a7229 */ /* 0x000fc8000000082e */
[----:B------:R-:W-:Y:S02]  /*1200*/  DMUL R4, R2, R2 ;  /* 0x0000000202047228 */ /* 0x000fe40000000000 */
[----:B------:R-:W-:-:S06]  /*1210*/  DADD R8, R36, -R44 ;  /* 0x0000000024087229 */ /* 0x000fcc000000082c */
[----:B------:R-:W-:-:S08]  /*1220*/  DFMA R4, R58, R58, R4 ;  /* 0x0000003a3a04722b */ /* 0x000fd00000000004 */
[----:B------:R-:W-:-:S06]  /*1230*/  DFMA R12, R8, R8, R4 ;  /* 0x00000008080c722b */ /* 0x000fcc0000000004 */
[----:B------:R-:W0:Y:S04]  /*1240*/  MUFU.RSQ64H R5, R13 ;  /* 0x0000000d00057308 */ /* 0x000e280000001c00 */
[----:B------:R-:W-:Y:S02]  /*1250*/  VIADD R4, R13, 0xfcb00000 ;  /* 0xfcb000000d047836 */ /* 0x000fe40000000000 */
[----:B------:R-:W-:-:S04]  /*1260*/  IMAD.MOV.U32 R10, RZ, RZ, 0x0 ;  /* 0x00000000ff0a7424 */ /* 0x000fc800078e00ff */
[----:B0-----:R-:W-:Y:S01]  /*1270*/  DMUL R6, R4, R4 ;  /* 0x0000000404067228 */ /* 0x001fe20000000000 */
[----:B------:R-:W-:-:S07]  /*1280*/  IMAD.MOV.U32 R11, RZ, RZ, 0x3fd80000 ;  /* 0x3fd80000ff0b7424 */ /* 0x000fce00078e00ff */
[----:B------:R-:W-:-:S08]  /*1290*/  DFMA R6, R12, -R6, 1 ;  /* 0x3ff000000c06742b */ /* 0x000fd00000000806 */
[----:B------:R-:W-:Y:S02]  /*12a0*/  DFMA R10, R6, R10, 0.5 ;  /* 0x3fe00000060a742b */ /* 0x000fe4000000000a */
[----:B------:R-:W-:-:S08]  /*12b0*/  DMUL R6, R4, R6 ;  /* 0x0000000604067228 */ /* 0x000fd00000000000 */
[----:B------:R-:W-:Y:S01]  /*12c0*/  DFMA R10, R10, R6, R4 ;  /* 0x000000060a0a722b */ /* 0x000fe20000000004 */
[----:B------:R-:W-:-:S07]  /*12d0*/  ISETP.GE.U32.AND P0, PT, R4, 0x7ca00000, PT ;  /* 0x7ca000000400780c */ /* 0x000fce0003f06070 */
[----:B------:R-:W-:Y:S02]  /*12e0*/  DMUL R14, R12, R10 ;  /* 0x0000000a0c0e7228 */ /* 0x000fe40000000000 */
[----:B------:R-:W-:Y:S01]  /*12f0*/  IADD3 R7, PT, PT, R11, -0x100000, RZ ;  /* 0xfff000000b077810 */ /* 0x000fe20007ffe0ff */
[----:B------:R-:W-:-:S05]  /*1300*/  IMAD.MOV.U32 R6, RZ, RZ, R10 ;  /* 0x000000ffff067224 */ /* 0x000fca00078e000a */
[----:B------:R-:W-:-:S08]  /*1310*/  DFMA R20, R14, -R14, R12 ;  /* 0x8000000e0e14722b */ /* 0x000fd0000000000c */
[----:B------:R-:W-:Y:S01]  /*1320*/  DFMA R16, R20, R6, R14 ;  /* 0x000000061410722b */ /* 0x000fe2000000000e */
[----:B------:R-:W-:Y:S10]  /*1330*/  @!P0 BRA `(.L_x_4) ;  /* 0x0000000000088947 */ /* 0x000ff40003800000 */
[----:B------:R-:W-:-:S07]  /*1340*/  MOV R0, 0x1360 ;  /* 0x0000136000007802 */ /* 0x000fce0000000f00 */
[----:B------:R-:W-:Y:S05]  /*1350*/  CALL.REL.NOINC `($__internal_1_$__cuda_sm20_dsqrt_rn_f64_mediumpath_v1) ;  /* 0x0000002400a47944 */ /* 0x000fea0003c00000 */
.L_x_4:
[----:B------:R-:W-:Y:S05]  /*1360*/  BSYNC.RECONVERGENT B0 ;  /* 0x0000000000007941 */ /* 0x000fea0003800200 */
.L_x_3:
[----:B------:R-:W0:Y:S01]  /*1370*/  MUFU.RCP64H R5, R17 ;  /* 0x0000001100057308 */ /* 0x000e220000001800 */
[----:B------:R-:W-:Y:S01]  /*1380*/  MOV R4, 0x1 ;  /* 0x0000000100047802 */ /* 0x000fe20000000f00 */
[----:B------:R-:W-:Y:S01]  /*1390*/  BSSY.RECONVERGENT B1, `(.L_x_5) ;  /* 0x0000013000017945 */ /* 0x000fe20003800200 */
[----:B------:R-:W-:-:S04]  /*13a0*/  FSETP.GEU.AND P1, PT, |R59|, 6.5827683646048100446e-37, PT ;  /* 0x036000003b00780b */ /* 0x000fc80003f2e200 */
[----:B0-----:R-:W-:-:S08]  /*13b0*/  DFMA R6, R4, -R16, 1 ;  /* 0x3ff000000406742b */ /* 0x001fd00000000810 */
[----:B------:R-:W-:-:S08]  /*13c0*/  DFMA R6, R6, R6, R6 ;  /* 0x000000060606722b */ /* 0x000fd00000000006 */
[----:B------:R-:W-:-:S08]  /*13d0*/  DFMA R6, R4, R6, R4 ;  /* 0x000000060406722b */ /* 0x000fd00000000004 */
[----:B------:R-:W-:-:S08]  /*13e0*/  DFMA R4, R6, -R16, 1 ;  /* 0x3ff000000604742b */ /* 0x000fd00000000810 */
[----:B------:R-:W-:-:S08]  /*13f0*/  DFMA R4, R6, R4, R6 ;  /* 0x000000040604722b */ /* 0x000fd00000000006 */
[----:B------:R-:W-:-:S08]  /*1400*/  DMUL R6, R58, R4 ;  /* 0x000000043a067228 */ /* 0x000fd00000000000 */
[----:B------:R-:W-:-:S08]  /*1410*/  DFMA R10, R6, -R16, R58 ;  /* 0x80000010060a722b */ /* 0x000fd0000000003a */
[----:B------:R-:W-:-:S10]  /*1420*/  DFMA R6, R4, R10, R6 ;  /* 0x0000000a0406722b */ /* 0x000fd40000000006 */
[----:B------:R-:W-:-:S05]  /*1430*/  FFMA R0, RZ, R17, R7 ;  /* 0x00000011ff007223 */ /* 0x000fca0000000007 */
[----:B------:R-:W-:-:S13]  /*1440*/  FSETP.GT.AND P0, PT, |R0|, 1.469367938527859385e-39, PT ;  /* 0x001000000000780b */ /* 0x000fda0003f04200 */
[----:B------:R-:W-:Y:S05]  /*1450*/  @P0 BRA P1, `(.L_x_6) ;  /* 0x0000000000180947 */ /* 0x000fea0000800000 */
[----:B------:R-:W-:Y:S01]  /*1460*/  IMAD.MOV.U32 R54, RZ, RZ, R16 ;  /* 0x000000ffff367224 */ /* 0x000fe200078e0010 */
[----:B------:R-:W-:Y:S01]  /*1470*/  MOV R0, 0x14a0 ;  /* 0x000014a000007802 */ /* 0x000fe20000000f00 */
[----:B------:R-:W-:-:S07]  /*1480*/  IMAD.MOV.U32 R57, RZ, RZ, R17 ;  /* 0x000000ffff397224 */ /* 0x000fce00078e0011 */
[----:B------:R-:W-:Y:S05]  /*1490*/  CALL.REL.NOINC `($__internal_0_$__cuda_sm20_div_rn_f64_full) ;  /* 0x0000001c00e07944 */ /* 0x000fea0003c00000 */
[----:B------:R-:W-:Y:S01]  /*14a0*/  IMAD.MOV.U32 R6, RZ, RZ, R56 ;  /* 0x000000ffff067224 */ /* 0x000fe200078e0038 */
[----:B------:R-:W-:-:S07]  /*14b0*/  MOV R7, R57 ;  /* 0x0000003900077202 */ /* 0x000fce0000000f00 */
.L_x_6:
[----:B------:R-:W-:Y:S05]  /*14c0*/  BSYNC.RECONVERGENT B1 ;  /* 0x0000000000017941 */ /* 0x000fea0003800200 */
.L_x_5:
[----:B------:R-:W0:Y:S01]  /*14d0*/  MUFU.RCP64H R5, R17 ;  /* 0x0000001100057308 */ /* 0x000e220000001800 */
[----:B------:R-:W-:Y:S01]  /*14e0*/  IMAD.MOV.U32 R4, RZ, RZ, 0x1 ;  /* 0x00000001ff047424 */ /* 0x000fe200078e00ff */
[----:B------:R-:W-:Y:S01]  /*14f0*/  FSETP.GEU.AND P1, PT, |R3|, 6.5827683646048100446e-37, PT ;  /* 0x036000000300780b */ /* 0x000fe20003f2e200 */
[----:B------:R-:W-:Y:S04]  /*1500*/  BSSY.RECONVERGENT B1, `(.L_x_7) ;  /* 0x0000014000017945 */ /* 0x000fe80003800200 */
        /* <DEDUP_REMOVED lines=12> */
[----:B------:R-:W-:Y:S01]  /*15d0*/  MOV R54, R16 ;  /* 0x0000001000367202 */ /* 0x000fe20000000f00 */
[----:B------:R-:W-:Y:S01]  /*15e0*/  IMAD.MOV.U32 R59, RZ, RZ, R3 ;  /* 0x000000ffff3b7224 */ /* 0x000fe200078e0003 */
[----:B------:R-:W-:Y:S01]  /*15f0*/  MOV R0, 0x1620 ;  /* 0x0000162000007802 */ /* 0x000fe20000000f00 */
[----:B------:R-:W-:-:S07]  /*1600*/  IMAD.MOV.U32 R57, RZ, RZ, R17 ;  /* 0x000000ffff397224 */ /* 0x000fce00078e0011 */
[----:B------:R-:W-:Y:S05]  /*1610*/  CALL.REL.NOINC `($__internal_0_$__cuda_sm20_div_rn_f64_full) ;  /* 0x0000001c00807944 */ /* 0x000fea0003c00000 */
[----:B------:R-:W-:Y:S02]  /*1620*/  IMAD.MOV.U32 R4, RZ, RZ, R56 ;  /* 0x000000ffff047224 */ /* 0x000fe400078e0038 */
[----:B------:R-:W-:-:S07]  /*1630*/  IMAD.MOV.U32 R5, RZ, RZ, R57 ;  /* 0x000000ffff057224 */ /* 0x000fce00078e0039 */
.L_x_8:
[----:B------:R-:W-:Y:S05]  /*1640*/  BSYNC.RECONVERGENT B1 ;  /* 0x0000000000017941 */ /* 0x000fea0003800200 */
.L_x_7:
        /* <DEDUP_REMOVED lines=23> */
.L_x_10:
[----:B------:R-:W-:Y:S05]  /*17c0*/  BSYNC.RECONVERGENT B1 ;  /* 0x0000000000017941 */ /* 0x000fea0003800200 */
.L_x_9:
[----:B------:R-:W0:Y:S08]  /*17d0*/  LDC.64 R8, c[0x4][0x50] ;  /* 0x01001400ff087b82 */ /* 0x000e300000000a00 */
[----:B------:R-:W1:Y:S08]  /*17e0*/  LDC.64 R42, c[0x4][0x58] ;  /* 0x01001600ff2a7b82 */ /* 0x000e700000000a00 */
[----:B------:R-:W2:Y:S08]  /*17f0*/  LDC.64 R12, c[0x4][0x70] ;  /* 0x01001c00ff0c7b82 */ /* 0x000eb00000000a00 */
[----:B------:R-:W3:Y:S01]  /*1800*/  LDC.64 R52, c[0x4][0x78] ;  /* 0x01001e00ff347b82 */ /* 0x000ee20000000a00 */
[----:B0-----:R-:W4:Y:S07]  /*1810*/  LDG.E.64 R8, desc[UR36][R8.64] ;  /* 0x0000002408087981 */ /* 0x001f2e000c1e1b00 */
[----:B------:R-:W0:Y:S01]  /*1820*/  LDC.64 R40, c[0x4][0x60] ;  /* 0x01001800ff287b82 */ /* 0x000e220000000a00 */
[----:B-1----:R-:W4:Y:S07]  /*1830*/  LDG.E.64 R42, desc[UR36][R42.64] ;  /* 0x000000242a2a7981 */ /* 0x002f2e000c1e1b00 */
[----:B------:R-:W1:Y:S01]  /*1840*/  LDC.64 R38, c[0x4][0x48] ;  /* 0x01001200ff267b82 */ /* 0x000e620000000a00 */
[----:B--2---:R2:W5:Y:S04]  /*1850*/  LDG.E R14, desc[UR36][R12.64] ;  /* 0x000000240c0e7981 */ /* 0x004568000c1e1900 */
[----:B---3--:R2:W5:Y:S04]  /*1860*/  LDG.E R15, desc[UR36][R52.64] ;  /* 0x00000024340f7981 */ /* 0x008568000c1e1900 */
[----:B0-----:R-:W5:Y:S04]  /*1870*/  LDG.E.64 R40, desc[UR36][R40.64] ;  /* 0x0000002428287981 */ /* 0x001f68000c1e1b00 */
[----:B-1----:R-:W5:Y:S01]  /*1880*/  LDG.E.64 R38, desc[UR36][R38.64] ;  /* 0x0000002426267981 */ /* 0x002f62000c1e1b00 */
[----:B------:R-:W-:Y:S04]  /*1890*/  BSSY.RECONVERGENT B8, `(.L_x_11) ;  /* 0x000019f000087945 */ /* 0x000fe80003800200 */
[----:B------:R-:W-:Y:S01]  /*18a0*/  BSSY.RELIABLE B7, `(.L_x_12) ;  /* 0x0000162000077945 */ /* 0x000fe20003800100 */
[----:B------:R-:W-:Y:S01]  /*18b0*/  IMAD.MOV.U32 R20, RZ, RZ, RZ ;  /* 0x000000ffff147224 */ /* 0x000fe200078e00ff */
[----:B------:R-:W-:Y:S01]  /*18c0*/  MOV R21, 0xffffffff ;  /* 0xffffffff00157802 */ /* 0x000fe20000000f00 */
[----:B------:R-:W-:Y:S01]  /*18d0*/  IMAD.MOV.U32 R68, RZ, RZ, R18 ;  /* 0x000000ffff447224 */ /* 0x000fe200078e0012 */
[----:B------:R-:W-:Y:S01]  /*18e0*/  MOV R11, R17 ;  /* 0x00000011000b7202 */ /* 0x000fe20000000f00 */
[----:B------:R-:W-:-:S02]  /*18f0*/  IMAD.MOV.U32 R29, RZ, RZ, R19 ;  /* 0x000000ffff1d7224 */ /* 0x000fc400078e0013 */
[----:B------:R-:W-:Y:S01]  /*1900*/  IMAD.MOV.U32 R10, RZ, RZ, R16 ;  /* 0x000000ffff0a7224 */ /* 0x000fe200078e0010 */
[----:B----4-:R-:W-:Y:S01]  /*1910*/  DADD R50, R8, R42 ;  /* 0x0000000008327229 */ /* 0x010fe2000000002a */
[----:B--2---:R-:W-:-:S10]  /*1920*/  CS2R R8, SRZ ;  /* 0x0000000000087805 */ /* 0x004fd4000001ff00 */
.L_x_39:
[----:B------:R-:W-:Y:S01]  /*1930*/  ISETP.NE.AND P0, PT, R21, RZ, PT ;  /* 0x000000ff1500720c */ /* 0x000fe20003f05270 */
[----:B------:R-:W-:Y:S04]  /*1940*/  BSSY.RECONVERGENT B1, `(.L_x_13) ;  /* 0x00000b8000017945 */ /* 0x000fe80003800200 */
[----:B------:R-:W-:Y:S01]  /*1950*/  BSSY.RELIABLE B6, `(.L_x_14) ;  /* 0x000007f000067945 */ /* 0x000fe20003800100 */
[----:B------:R-:W-:Y:S02]  /*1960*/  IMAD.MOV.U32 R12, RZ, RZ, R10 ;  /* 0x000000ffff0c7224 */ /* 0x000fe400078e000a */
[----:B------:R-:W-:-:S05]  /*1970*/  IMAD.MOV.U32 R13, RZ, RZ, R11 ;  /* 0x000000ffff0d7224 */ /* 0x000fca00078e000b */
[----:B------:R-:W-:Y:S05]  /*1980*/  @!P0 BRA `(.L_x_15) ;  /* 0x0000000000fc8947 */ /* 0x000fea0003800000 */
[----:B------:R-:W0:Y:S08]  /*1990*/  LDC.64 R56, c[0x0][0x3b0] ;  /* 0x0000ec00ff387b82 */ /* 0x000e300000000a00 */
[----:B------:R-:W1:Y:S01]  /*19a0*/  LDC.64 R58, c[0x0][0x3a8] ;  /* 0x0000ea00ff3a7b82 */ /* 0x000e620000000a00 */
[----:B0-----:R-:W-:-:S06]  /*19b0*/  IMAD.WIDE R56, R68, 0x8, R56 ;  /* 0x0000000844387825 */ /* 0x001fcc00078e0238 */
[----:B------:R-:W2:Y:S01]  /*19c0*/  LDG.E.64 R56, desc[UR36][R56.64] ;  /* 0x0000002438387981 */ /* 0x000ea2000c1e1b00 */
[----:B-1----:R-:W-:-:S06]  /*19d0*/  IMAD.WIDE R58, R68, 0x8, R58 ;  /* 0x00000008443a7825 */ /* 0x002fcc00078e023a */
[----:B------:R-:W3:Y:S01]  /*19e0*/  LDG.E.64 R58, desc[UR36][R58.64] ;  /* 0x000000243a3a7981 */ /* 0x000ee2000c1e1b00 */
[----:B------:R-:W-:Y:S01]  /*19f0*/  BSSY.RECONVERGENT B2, `(.L_x_16) ;  /* 0x0000036000027945 */ /* 0x000fe20003800200 */
[----:B------:R-:W-:Y:S01]  /*1a00*/  IMAD.MOV.U32 R12, RZ, RZ, R10 ;  /* 0x000000ffff0c7224 */ /* 0x000fe200078e000a */
[----:B------:R-:W-:Y:S01]  /*1a10*/  MOV R13, R11 ;  /* 0x0000000b000d7202 */ /* 0x000fe20000000f00 */
[----:B--2---:R-:W-:-:S08]  /*1a20*/  DMUL R52, R56, R4 ;  /* 0x0000000438347228 */ /* 0x004fd00000000000 */
[----:B---3--:R-:W-:-:S08]  /*1a30*/  DFMA R52, R58, R6, R52 ;  /* 0x000000063a34722b */ /* 0x008fd00000000034 */
[----:B------:R-:W-:-:S14]  /*1a40*/  DSETP.NEU.AND P0, PT, R52, RZ, PT ;  /* 0x000000ff3400722a */ /* 0x000fdc0003f0d000 */
[----:B------:R-:W-:Y:S05]  /*1a50*/  @!P0 BRA `(.L_x_17) ;  /* 0x0000000000bc8947 */ /* 0x000fea0003800000 */
[----:B------:R-:W0:Y:S08]  /*1a60*/  LDC.64 R66, c[0x0][0x3b8] ;  /* 0x0000ee00ff427b82 */ /* 0x000e300000000a00 */
[----:B------:R-:W1:Y:S01]  /*1a70*/  LDC.64 R64, c[0x0][0x3a0] ;  /* 0x0000e800ff407b82 */ /* 0x000e620000000a00 */
[----:B0-----:R-:W-:-:S06]  /*1a80*/  IMAD.WIDE R66, R68, 0x4, R66 ;  /* 0x0000000444427825 */ /* 0x001fcc00078e0242 */
[----:B------:R-:W1:Y:S01]  /*1a90*/  LDG.E R67, desc[UR36][R66.64] ;  /* 0x0000002442437981 */ /* 0x000e62000c1e1900 */
[----:B------:R-:W0:Y:S01]  /*1aa0*/  MUFU.RCP64H R61, R53 ;  /* 0x00000035003d7308 */ /* 0x000e220000001800 */
[----:B------:R-:W-:Y:S02]  /*1ab0*/  IMAD.MOV.U32 R60, RZ, RZ, 0x1 ;  /* 0x00000001ff3c7424 */ /* 0x000fe400078e00ff */
[----:B-1----:R-:W-:-:S04]  /*1ac0*/  IMAD.WIDE R64, R67, 0x8, R64 ;  /* 0x0000000843407825 */ /* 0x002fc800078e0240 */
[----:B-----5:R-:W-:Y:S02]  /*1ad0*/  IMAD.WIDE R70, R14, 0x8, R64 ;  /* 0x000000080e467825 */ /* 0x020fe400078e0240 */
[----:B------:R-:W2:Y:S04]  /*1ae0*/  LDG.E.64 R64, desc[UR36][R64.64] ;  /* 0x0000002440407981 */ /* 0x000ea8000c1e1b00 */
[----:B------:R-:W3:Y:S01]  /*1af0*/  LDG.E.64 R54, desc[UR36][R70.64] ;  /* 0x0000002446367981 */ /* 0x000ee2000c1e1b00 */
[----:B0-----:R-:W-:-:S08]  /*1b00*/  DFMA R62, -R52, R60, 1 ;  /* 0x3ff00000343e742b */ /* 0x001fd0000000013c */
[----:B------:R-:W-:-:S08]  /*1b10*/  DFMA R62, R62, R62, R62 ;  /* 0x0000003e3e3e722b */ /* 0x000fd0000000003e */
[----:B------:R-:W-:Y:S02]  /*1b20*/  DFMA R62, R60, R62, R60 ;  /* 0x0000003e3c3e722b */ /* 0x000fe4000000003c */
[----:B------:R-:W-:-:S08]  /*1b30*/  DMUL R60, R56, R48 ;  /* 0x00000030383c7228 */ /* 0x000fd00000000000 */
[----:B------:R-:W-:Y:S01]  /*1b40*/  DFMA R60, R58, R46, R60 ;  /* 0x0000002e3a3c722b */ /* 0x000fe2000000003c */
[----:B------:R-:W-:Y:S01]  /*1b50*/  BSSY.RECONVERGENT B3, `(.L_x_18) ;  /* 0x0000013000037945 */ /* 0x000fe20003800200 */
[----:B---3--:R-:W-:Y:S02]  /*1b60*/  DMUL R54, R56, R54 ;  /* 0x0000003638367228 */ /* 0x008fe40000000000 */
[----:B------:R-:W-:-:S06]  /*1b70*/  DFMA R56, -R52, R62, 1 ;  /* 0x3ff000003438742b */ /* 0x000fcc000000013e */
[----:B--2---:R-:W-:Y:S02]  /*1b80*/  DFMA R58, R58, R64, R54 ;  /* 0x000000403a3a722b */ /* 0x004fe40000000036 */
[----:B------:R-:W-:-:S06]  /*1b90*/  DFMA R56, R62, R56, R62 ;  /* 0x000000383e38722b */ /* 0x000fcc000000003e */
[----:B------:R-:W-:-:S08]  /*1ba0*/  DADD R58, R58, -R60 ;  /* 0x000000003a3a7229 */ /* 0x000fd0000000083c */
[----:B------:R-:W-:-:S08]  /*1bb0*/  DMUL R54, R58, R56 ;  /* 0x000000383a367228 */ /* 0x000fd00000000000 */
[----:B------:R-:W-:-:S08]  /*1bc0*/  DFMA R60, -R52, R54, R58 ;  /* 0x00000036343c722b */ /* 0x000fd0000000013a */
[----:B------:R-:W-:Y:S01]  /*1bd0*/  DFMA R54, R56, R60, R54 ;  /* 0x0000003c3836722b */ /* 0x000fe20000000036 */
[----:B------:R-:W-:-:S09]  /*1be0*/  FSETP.GEU.AND P1, PT, |R59|, 6.5827683646048100446e-37, PT ;  /* 0x036000003b00780b */ /* 0x000fd20003f2e200 */
[----:B------:R-:W-:-:S05]  /*1bf0*/  FFMA R0, RZ, R53, R55 ;  /* 0x00000035ff007223 */ /* 0x000fca0000000037 */
[----:B------:R-:W-:-:S13]  /*1c00*/  FSETP.GT.AND P0, PT, |R0|, 1.469367938527859385e-39, PT ;  /* 0x001000000000780b */ /* 0x000fda0003f04200 */
[----:B------:R-:W-:Y:S05]  /*1c10*/  @P0 BRA P1, `(.L_x_19) ;  /* 0x0000000000180947 */ /* 0x000fea0000800000 */
[----:B------:R-:W-:Y:S01]  /*1c20*/  IMAD.MOV.U32 R54, RZ, RZ, R52 ;  /* 0x000000ffff367224 */ /* 0x000fe200078e0034 */
[----:B------:R-:W-:Y:S01]  /*1c30*/  MOV R0, 0x1c60 ;  /* 0x00001c6000007802 */ /* 0x000fe20000000f00 */
[----:B------:R-:W-:-:S07]  /*1c40*/  IMAD.MOV.U32 R57, RZ, RZ, R53 ;  /* 0x000000ffff397224 */ /* 0x000fce00078e0035 */
[----:B------:R-:W-:Y:S05]  /*1c50*/  CALL.REL.NOINC `($__internal_0_$__cuda_sm20_div_rn_f64_full) ;  /* 0x0000001400f07944 */ /* 0x000fea0003c00000 */
[----:B------:R-:W-:Y:S01]  /*1c60*/  MOV R54, R56 ;  /* 0x0000003800367202 */ /* 0x000fe20000000f00 */
[----:B------:R-:W-:-:S07]  /*1c70*/  IMAD.MOV.U32 R55, RZ, RZ, R57 ;  /* 0x000000ffff377224 */ /* 0x000fce00078e0039 */
.L_x_19:
[----:B------:R-:W-:Y:S05]  /*1c80*/  BSYNC.RECONVERGENT B3 ;  /* 0x0000000000037941 */ /* 0x000fea0003800200 */
.L_x_18:
[----:B------:R-:W-:-:S06]  /*1c90*/  DSETP.GT.AND P0, PT, R54, RZ, PT ;  /* 0x000000ff3600722a */ /* 0x000fcc0003f04000 */
[----:B------:R-:W-:-:S14]  /*1ca0*/  DSETP.GEU.OR P0, PT, R54, R10, !P0 ;  /* 0x0000000a3600722a */ /* 0x000fdc000470e400 */
[----:B------:R-:W-:Y:S05]  /*1cb0*/  @P0 BRA `(.L_x_17) ;  /* 0x0000000000240947 */ /* 0x000fea0003800000 */
[----:B------:R-:W0:Y:S08]  /*1cc0*/  LDC.64 R52, c[0x0][0x3c8] ;  /* 0x0000f200ff347b82 */ /* 0x000e300000000a00 */
[----:B------:R-:W1:Y:S01]  /*1cd0*/  LDC.64 R56, c[0x0][0x3c0] ;  /* 0x0000f000ff387b82 */ /* 0x000e620000000a00 */
[----:B0-----:R-:W-:-:S05]  /*1ce0*/  IMAD.WIDE R52, R68, 0x4, R52 ;  /* 0x0000000444347825 */ /* 0x001fca00078e0234 */
[----:B------:R0:W5:Y:S01]  /*1cf0*/  LDG.E R26, desc[UR36][R52.64] ;  /* 0x00000024341a7981 */ /* 0x000162000c1e1900 */
[----:B-1----:R-:W-:-:S05]  /*1d00*/  IMAD.WIDE R56, R68, 0x4, R56 ;  /* 0x0000000444387825 */ /* 0x002fca00078e0238 */
[----:B------:R0:W5:Y:S01]  /*1d10*/  LDG.E R27, desc[UR36][R56.64] ;  /* 0x00000024381b7981 */ /* 0x000162000c1e1900 */
[----:B------:R-:W-:Y:S01]  /*1d20*/  IMAD.MOV.U32 R12, RZ, RZ, R54 ;  /* 0x000000ffff0c7224 */ /* 0x000fe200078e0036 */
[----:B------:R-:W-:Y:S01]  /*1d30*/  MOV R28, R29 ;  /* 0x0000001d001c7202 */ /* 0x000fe20000000f00 */
[----:B------:R-:W-:-:S07]  /*1d40*/  IMAD.MOV.U32 R13, RZ, RZ, R55 ;  /* 0x000000ffff0d7224 */ /* 0x000fce00078e0037 */
.L_x_17:
[----:B------:R-:W-:Y:S05]  /*1d50*/  BSYNC.RECONVERGENT B2 ;  /* 0x0000000000027941 */ /* 0x000fea0003800200 */
.L_x_16:
[----:B------:R-:W-:-:S13]  /*1d60*/  ISETP.NE.AND P0, PT, R21, 0x1, PT ;  /* 0x000000011500780c */ /* 0x000fda0003f05270 */
[----:B------:R-:W-:Y:S05]  /*1d70*/  @!P0 BRA `(.L_x_20) ;  /* 0x0000000000f08947 */ /* 0x000fea0003800000 */
.L_x_15:
[----:B------:R-:W1:Y:S01]  /*1d80*/  LDC.64 R58, c[0x0][0x3b0] ;  /* 0x0000ec00ff3a7b82 */ /* 0x000e620000000a00 */
[----:B0----5:R-:W-:-:S07]  /*1d90*/  IMAD.IADD R52, R15, 0x1, R68 ;  /* 0x000000010f347824 */ /* 0x021fce00078e0244 */
[----:B------:R-:W0:Y:S01]  /*1da0*/  LDC.64 R56, c[0x0][0x3a8] ;  /* 0x0000ea00ff387b82 */ /* 0x000e220000000a00 */
[----:B-1----:R-:W-:-:S06]  /*1db0*/  IMAD.WIDE R58, R52, 0x8, R58 ;  /* 0x00000008343a7825 */ /* 0x002fcc00078e023a */
[----:B------:R-:W2:Y:S01]  /*1dc0*/  LDG.E.64 R58, desc[UR36][R58.64] ;  /* 0x000000243a3a7981 */ /* 0x000ea2000c1e1b00 */
[----:B0-----:R-:W-:-:S06]  /*1dd0*/  IMAD.WIDE R56, R52, 0x8, R56 ;  /* 0x0000000834387825 */ /* 0x001fcc00078e0238 */
[----:B------:R-:W3:Y:S01]  /*1de0*/  LDG.E.64 R56, desc[UR36][R56.64] ;  /* 0x0000002438387981 */ /* 0x000ee2000c1e1b00 */
[----:B------:R-:W-:Y:S01]  /*1df0*/  BSSY.RECONVERGENT B2, `(.L_x_21) ;  /* 0x0000031000027945 */ /* 0x000fe20003800200 */
        /* <DEDUP_REMOVED lines=11> */
[----:B------:R-:W-:Y:S02]  /*1eb0*/  IMAD.WIDE R72, R14, 0x8, R66 ;  /* 0x000000080e487825 */ /* 0x000fe400078e0242 */
        /* <DEDUP_REMOVED lines=21> */
[----:B------:R-:W-:-:S07]  /*2010*/  MOV R0, 0x2030 ;  /* 0x0000203000007802 */ /* 0x000fce0000000f00 */
[----:B------:R-:W-:Y:S05]  /*2020*/  CALL.REL.NOINC `($__internal_0_$__cuda_sm20_div_rn_f64_full) ;  /* 0x0000001000fc7944 */ /* 0x000fea0003c00000 */
.L_x_24:
[----:B------:R-:W-:Y:S05]  /*2030*/  BSYNC.RECONVERGENT B3 ;  /* 0x0000000000037941 */ /* 0x000fea0003800200 */
.L_x_23:
        /* <DEDUP_REMOVED lines=9> */
[----:B------:R-:W-:Y:S01]  /*20d0*/  MOV R12, R56 ;  /* 0x00000038000c7202 */ /* 0x000fe20000000f00 */
[----:B------:R-:W-:Y:S02]  /*20e0*/  IMAD.MOV.U32 R13, RZ, RZ, R57 ;  /* 0x000000ffff0d7224 */ /* 0x000fe400078e0039 */
[----:B------:R-:W-:-:S07]  /*20f0*/  IMAD.MOV.U32 R28, RZ, RZ, R29 ;  /* 0x000000ffff1c7224 */ /* 0x000fce00078e001d */
.L_x_22:
[----:B------:R-:W-:Y:S05]  /*2100*/  BSYNC.RECONVERGENT B2 ;  /* 0x0000000000027941 */ /* 0x000fea0003800200 */
.L_x_21:
[----:B------:R-:W-:-:S13]  /*2110*/  ISETP.NE.AND P0, PT, R21, 0x2, PT ;  /* 0x000000021500780c */ /* 0x000fda0003f05270 */
[----:B------:R-:W-:Y:S05]  /*2120*/  @!P0 BREAK.RELIABLE B6 ;  /* 0x0000000000068942 */ /* 0x000fea0003800100 */
[----:B------:R-:W-:Y:S05]  /*2130*/  @!P0 BRA `(.L_x_25) ;  /* 0x0000000000e08947 */ /* 0x000fea0003800000 */
.L_x_20:
[----:B------:R-:W-:Y:S05]  /*2140*/  BSYNC.RELIABLE B6 ;  /* 0x0000000000067941 */ /* 0x000fea0003800100 */
.L_x_14:
[----:B------:R-:W1:Y:S01]  /*2150*/  LDC.64 R58, c[0x0][0x3b0] ;  /* 0x0000ec00ff3a7b82 */ /* 0x000e620000000a00 */
[----:B0----5:R-:W-:-:S07]  /*2160*/  IMAD R52, R15, 0x2, R68 ;  /* 0x000000020f347824 */ /* 0x021fce00078e0244 */
[----:B------:R-:W0:Y:S01]  /*2170*/  LDC.64 R56, c[0x0][0x3a8] ;  /* 0x0000ea00ff387b82 */ /* 0x000e220000000a00 */
[----:B-1----:R-:W-:-:S06]  /*2180*/  IMAD.WIDE R58, R52, 0x8, R58 ;  /* 0x00000008343a7825 */ /* 0x002fcc00078e023a */
[----:B------:R-:W2:Y:S01]  /*2190*/  LDG.E.64 R58, desc[UR36][R58.64] ;  /* 0x000000243a3a7981 */ /* 0x000ea2000c1e1b00 */
[----:B0-----:R-:W-:-:S06]  /*21a0*/  IMAD.WIDE R56, R52, 0x8, R56 ;  /* 0x0000000834387825 */ /* 0x001fcc00078e0238 */
[----:B------:R-:W3:Y:S01]  /*21b0*/  LDG.E.64 R56, desc[UR36][R56.64] ;  /* 0x0000002438387981 */ /* 0x000ee2000c1e1b00 */
        /* <DEDUP_REMOVED lines=9> */
[----:B------:R-:W-:Y:S01]  /*2250*/  MOV R60, 0x1 ;  /* 0x00000001003c7802 */ /* 0x000fe20000000f00 */
        /* <DEDUP_REMOVED lines=25> */
.L_x_27:
[----:B------:R-:W-:Y:S05]  /*23f0*/  BSYNC.RECONVERGENT B2 ;  /* 0x0000000000027941 */ /* 0x000fea0003800200 */
.L_x_26:
        /* <DEDUP_REMOVED lines=12> */
.L_x_25:
[----:B------:R-:W-:Y:S05]  /*24c0*/  BSYNC.RECONVERGENT B1 ;  /* 0x0000000000017941 */ /* 0x000fea0003800200 */
.L_x_13:
[----:B0-2---:R-:W-:Y:S01]  /*24d0*/  DMUL R52, R2, R44 ;  /* 0x0000002c02347228 */ /* 0x005fe20000000000 */
[----:B------:R-:W-:Y:S07]  /*24e0*/  BSSY.RECONVERGENT B1, `(.L_x_28) ;  /* 0x0000049000017945 */ /* 0x000fee0003800200 */
[----:B------:R-:W-:-:S14]  /*24f0*/  DSETP.NEU.AND P0, PT, R52, RZ, PT ;  /* 0x000000ff3400722a */ /* 0x000fdc0003f0d000 */
[----:B------:R-:W-:Y:S05]  /*2500*/  @!P0 BRA `(.L_x_29) ;  /* 0x0000000400188947 */ /* 0x000fea0003800000 */
[----:B------:R-:W-:Y:S01]  /*2510*/  ISETP.NE.AND P0, PT, R21, 0x3, PT ;  /* 0x000000031500780c */ /* 0x000fe20003f05270 */
[----:B------:R-:W-:-:S12]  /*2520*/  BSSY.RELIABLE B2, `(.L_x_30) ;  /* 0x0000025000027945 */ /* 0x000fd80003800100 */
[----:B------:R-:W-:Y:S05]  /*2530*/  @!P0 BRA `(.L_x_31) ;  /* 0x00000000008c8947 */ /* 0x000fea0003800000 */
[----:B------:R-:W0:Y:S01]  /*2540*/  MUFU.RCP64H R55, R53 ;  /* 0x0000003500377308 */ /* 0x000e220000001800 */
[----:B------:R-:W-:Y:S01]  /*2550*/  IMAD.MOV.U32 R54, RZ, RZ, 0x1 ;  /* 0x00000001ff367424 */ /* 0x000fe200078e00ff */
[----:B------:R-:W-:Y:S01]  /*2560*/  BSSY.RECONVERGENT B3, `(.L_x_32) ;  /* 0x0000016000037945 */ /* 0x000fe20003800200 */
[----:B------:R-:W-:-:S05]  /*2570*/  VIADD R69, R29, 0x1 ;  /* 0x000000011d457836 */ /* 0x000fca0000000000 */
[----:B------:R-:W1:Y:S01]  /*2580*/  I2F.F64 R58, R69 ;  /* 0x00000045003a7312 */ /* 0x000e620000201c00 */
[----:B0-----:R-:W-:Y:S02]  /*2590*/  DFMA R56, -R52, R54, 1 ;  /* 0x3ff000003438742b */ /* 0x001fe40000000136 */
[----:B-1----:R-:W-:-:S06]  /*25a0*/  DFMA R58, R40, R58, -R44 ;  /* 0x0000003a283a722b */ /* 0x002fcc000000082c */
[----:B------:R-:W-:-:S08]  /*25b0*/  DFMA R56, R56, R56, R56 ;  /* 0x000000383838722b */ /* 0x000fd00000000038 */
[----:B------:R-:W-:Y:S01]  /*25c0*/  DFMA R56, R54, R56, R54 ;  /* 0x000000383638722b */ /* 0x000fe20000000036 */
[----:B------:R-:W-:-:S07]  /*25d0*/  FSETP.GEU.AND P1, PT, |R59|, 6.5827683646048100446e-37, PT ;  /* 0x036000003b00780b */ /* 0x000fce0003f2e200 */
[----:B------:R-:W-:-:S08]  /*25e0*/  DFMA R54, -R52, R56, 1 ;  /* 0x3ff000003436742b */ /* 0x000fd00000000138 */
[----:B------:R-:W-:-:S08]  /*25f0*/  DFMA R54, R56, R54, R56 ;  /* 0x000000363836722b */ /* 0x000fd00000000038 */
[----:B------:R-:W-:-:S08]  /*2600*/  DMUL R56, R58, R54 ;  /* 0x000000363a387228 */ /* 0x000fd00000000000 */
[----:B------:R-:W-:-:S08]  /*2610*/  DFMA R60, -R52, R56, R58 ;  /* 0x00000038343c722b */ /* 0x000fd0000000013a */
[----:B------:R-:W-:-:S10]  /*2620*/  DFMA R54, R54, R60, R56 ;  /* 0x0000003c3636722b */ /* 0x000fd40000000038 */
[----:B------:R-:W-:-:S05]  /*2630*/  FFMA R0, RZ, R53, R55 ;  /* 0x00000035ff007223 */ /* 0x000fca0000000037 */
[----:B------:R-:W-:-:S13]  /*2640*/  FSETP.GT.AND P0, PT, |R0|, 1.469367938527859385e-39, PT ;  /* 0x001000000000780b */ /* 0x000fda0003f04200 */
[----:B------:R-:W-:Y:S05]  /*2650*/  @P0 BRA P1, `(.L_x_33) ;  /* 0x0000000000180947 */ /* 0x000fea0000800000 */
[----:B------:R-:W-:Y:S01]  /*2660*/  IMAD.MOV.U32 R54, RZ, RZ, R52 ;  /* 0x000000ffff367224 */ /* 0x000fe200078e0034 */
[----:B------:R-:W-:Y:S02]  /*2670*/  MOV R57, R53 ;  /* 0x0000003500397202 */ /* 0x000fe40000000f00 */
[----:B------:R-:W-:-:S07]  /*2680*/  MOV R0, 0x26a0 ;  /* 0x000026a000007802 */ /* 0x000fce0000000f00 */
[----:B-----5:R-:W-:Y:S05]  /*2690*/  CALL.REL.NOINC `($__internal_0_$__cuda_sm20_div_rn_f64_full) ;  /* 0x0000000c00607944 */ /* 0x020fea0003c00000 */
[----:B------:R-:W-:Y:S02]  /*26a0*/  IMAD.MOV.U32 R54, RZ, RZ, R56 ;  /* 0x000000ffff367224 */ /* 0x000fe400078e0038 */
[----:B------:R-:W-:-:S07]  /*26b0*/  IMAD.MOV.U32 R55, RZ, RZ, R57 ;  /* 0x000000ffff377224 */ /* 0x000fce00078e0039 */
.L_x_33:
[----:B------:R-:W-:Y:S05]  /*26c0*/  BSYNC.RECONVERGENT B3 ;  /* 0x0000000000037941 */ /* 0x000fea0003800200 */
.L_x_32:
[----:B------:R-:W-:Y:S01]  /*26d0*/  ISETP.NE.AND P1, PT, R21, 0x4, PT ;  /* 0x000000041500780c */ /* 0x000fe20003f25270 */
[----:B------:R-:W-:-:S06]  /*26e0*/  DSETP.GT.AND P0, PT, R54, RZ, PT ;  /* 0x000000ff3600722a */ /* 0x000fcc0003f04000 */
[----:B------:R-:W-:-:S06]  /*26f0*/  DSETP.LT.AND P0, PT, R54, R12, P0 ;  /* 0x0000000c3600722a */ /* 0x000fcc0000701000 */
[----:B------:R-:W-:Y:S05]  /*2700*/  @!P1 BREAK.RELIABLE B2 ;  /* 0x0000000000029942 */ /* 0x000fea0003800100 */
[----:B------:R-:W-:Y:S02]  /*2710*/  FSEL R12, R54, R12, P0 ;  /* 0x0000000c360c7208 */ /* 0x000fe40000000000 */
[----:B------:R-:W-:Y:S02]  /*2720*/  FSEL R13, R55, R13, P0 ;  /* 0x0000000d370d7208 */ /* 0x000fe40000000000 */
[----:B------:R-:W-:Y:S02]  /*2730*/  SEL R28, R69, R28, P0 ;  /* 0x0000001c451c7207 */ /* 0x000fe40000000000 */
[----:B-----5:R-:W-:-:S02]  /*2740*/  SEL R27, R68, R27, P0 ;  /* 0x0000001b441b7207 */ /* 0x020fc40000000000 */
[----:B------:R-:W-:Y:S01]  /*2750*/  SEL R26, R26, 0x4, !P0 ;  /* 0x000000041a1a7807 */ /* 0x000fe20004000000 */
[----:B------:R-:W-:Y:S06]  /*2760*/  @!P1 BRA `(.L_x_29) ;  /* 0x0000000000809947 */ /* 0x000fec0003800000 */
.L_x_31:
[----:B------:R-:W-:Y:S05]  /*2770*/  BSYNC.RELIABLE B2 ;  /* 0x0000000000027941 */ /* 0x000fea0003800100 */
.L_x_30:
[----:B------:R-:W0:Y:S01]  /*2780*/  MUFU.RCP64H R55, R53 ;  /* 0x0000003500377308 */ /* 0x000e220000001800 */
[----:B------:R-:W-:Y:S01]  /*2790*/  IMAD.MOV.U32 R54, RZ, RZ, 0x1 ;  /* 0x00000001ff367424 */ /* 0x000fe200078e00ff */
[----:B------:R-:W-:Y:S06]  /*27a0*/  BSSY.RECONVERGENT B2, `(.L_x_34) ;  /* 0x0000015000027945 */ /* 0x000fec0003800200 */
        /* <DEDUP_REMOVED lines=14> */
[----:B------:R-:W-:Y:S01]  /*2890*/  MOV R54, R52 ;  /* 0x0000003400367202 */ /* 0x000fe20000000f00 */
[----:B------:R-:W-:Y:S01]  /*28a0*/  IMAD.MOV.U32 R57, RZ, RZ, R53 ;  /* 0x000000ffff397224 */ /* 0x000fe200078e0035 */
[----:B------:R-:W-:-:S07]  /*28b0*/  MOV R0, 0x28d0 ;  /* 0x000028d000007802 */ /* 0x000fce0000000f00 */
[----:B-----5:R-:W-:Y:S05]  /*28c0*/  CALL.REL.NOINC `($__internal_0_$__cuda_sm20_div_rn_f64_full) ;  /* 0x0000000800d47944 */ /* 0x020fea0003c00000 */
[----:B------:R-:W-:Y:S02]  /*28d0*/  IMAD.MOV.U32 R54, RZ, RZ, R56 ;  /* 0x000000ffff367224 */ /* 0x000fe400078e0038 */
[----:B------:R-:W-:-:S07]  /*28e0*/  IMAD.MOV.U32 R55, RZ, RZ, R57 ;  /* 0x000000ffff377224 */ /* 0x000fce00078e0039 */
.L_x_35:
[----:B------:R-:W-:Y:S05]  /*28f0*/  BSYNC.RECONVERGENT B2 ;  /* 0x0000000000027941 */ /* 0x000fea0003800200 */
.L_x_34:
[----:B------:R-:W-:-:S06]  /*2900*/  DSETP.GT.AND P0, PT, R54, RZ, PT ;  /* 0x000000ff3600722a */ /* 0x000fcc0003f04000 */
[----:B------:R-:W-:-:S06]  /*2910*/  DSETP.LT.AND P0, PT, R54, R12, P0 ;  /* 0x0000000c3600722a */ /* 0x000fcc0000701000 */
[----:B------:R-:W-:Y:S02]  /*2920*/  FSEL R12, R54, R12, P0 ;  /* 0x0000000c360c7208 */ /* 0x000fe40000000000 */
[----:B------:R-:W-:Y:S02]  /*2930*/  FSEL R13, R55, R13, P0 ;  /* 0x0000000d370d7208 */ /* 0x000fe40000000000 */
[----:B-----5:R-:W-:Y:S02]  /*2940*/  SEL R27, R68, R27, P0 ;  /* 0x0000001b441b7207 */ /* 0x020fe40000000000 */
[----:B------:R-:W-:Y:S02]  /*2950*/  SEL R26, R26, 0x3, !P0 ;  /* 0x000000031a1a7807 */ /* 0x000fe40004000000 */
[----:B------:R-:W-:-:S07]  /*2960*/  @P0 IADD3 R28, PT, PT, R29, -0x1, RZ ;  /* 0xffffffff1d1c0810 */ /* 0x000fce0007ffe0ff */
.L_x_29:
[----:B------:R-:W-:Y:S05]  /*2970*/  BSYNC.RECONVERGENT B1 ;  /* 0x0000000000017941 */ /* 0x000fea0003800200 */
.L_x_28:
[----:B------:R-:W0:Y:S01]  /*2980*/  LDC.64 R58, c[0x0][0x3d8] ;  /* 0x0000f600ff3a7b82 */ /* 0x000e220000000a00 */
[----:B------:R-:W-:-:S04]  /*2990*/  IMAD R21, R15, R29, R68 ;  /* 0x0000001d0f157224 */ /* 0x000fc800078e0244 */
[----:B0-----:R-:W-:-:S06]  /*29a0*/  IMAD.WIDE R58, R21, 0x8, R58 ;  /* 0x00000008153a7825 */ /* 0x001fcc00078e023a */
[----:B------:R-:W2:Y:S01]  /*29b0*/  LDG.E.64 R58, desc[UR36][R58.64] ;  /* 0x000000243a3a7981 */ /* 0x000ea2000c1e1b00 */
[----:B------:R-:W-:Y:S01]  /*29c0*/  IMAD.MOV.U32 R54, RZ, RZ, 0x652b82fe ;  /* 0x652b82feff367424 */ /* 0x000fe200078e00ff */
[----:B------:R-:W-:Y:S01]  /*29d0*/  UMOV UR4, 0xfefa39ef ;  /* 0xfefa39ef00047882 */ /* 0x000fe20000000000 */
[----:B------:R-:W-:Y:S01]  /*29e0*/  IMAD.MOV.U32 R55, RZ, RZ, 0x3ff71547 ;  /* 0x3ff71547ff377424 */ /* 0x000fe200078e00ff */
[----:B------:R-:W-:Y:S01]  /*29f0*/  UMOV UR5, 0x3fe62e42 ;  /* 0x3fe62e4200057882 */ /* 0x000fe20000000000 */
[----:B------:R-:W-:Y:S01]  /*2a00*/  BSSY.RECONVERGENT B0, `(.L_x_36) ;  /* 0x000003c000007945 */ /* 0x000fe20003800200 */
[----:B------:R-:W-:Y:S01]  /*2a10*/  DADD R10, -R12, R10 ;  /* 0x000000000c0a7229 */ /* 0x000fe2000000010a */
[----:B------:R-:W-:Y:S01]  /*2a20*/  ISETP.NE.AND P2, PT, R20, 0x1f5, PT ;  /* 0x000001f51400780c */ /* 0x000fe20003f45270 */
[----:B--2---:R-:W-:Y:S01]  /*2a30*/  DFMA R52, R50, R58, -R42 ;  /* 0x0000003a3234722b */ /* 0x004fe2000000082a */
[----:B------:R-:W-:Y:S01]  /*2a40*/  IMAD.MOV.U32 R58, RZ, RZ, -0x35dec16 ;  /* 0xfca213eaff3a7424 */ /* 0x000fe200078e00ff */
[----:B------:R-:W-:-:S06]  /*2a50*/  MOV R59, 0x3e928af3 ;  /* 0x3e928af3003b7802 */ /* 0x000fcc0000000f00 */
[----:B------:R-:W-:-:S08]  /*2a60*/  DMUL R52, R38, R52 ;  /* 0x0000003426347228 */ /* 0x000fd00000000000 */
[----:B------:R-:W-:-:S08]  /*2a70*/  DMUL R52, R52, R12 ;  /* 0x0000000c34347228 */ /* 0x000fd00000000000 */
[----:B------:R-:W-:Y:S02]  /*2a80*/  DFMA R54, R52, R54, 6.75539944105574400000e+15 ;  /* 0x433800003436742b */ /* 0x000fe40000000036 */
[----:B------:R-:W-:-:S06]  /*2a90*/  FSETP.GEU.AND P0, PT, |R53|, 4.1917929649353027344, PT ;  /* 0x4086232b3500780b */ /* 0x000fcc0003f0e200 */
[----:B------:R-:W-:-:S08]  /*2aa0*/  DADD R56, R54, -6.75539944105574400000e+15 ;  /* 0xc338000036387429 */ /* 0x000fd00000000000 */
[----:B------:R-:W-:Y:S01]  /*2ab0*/  DFMA R60, R56, -UR4, R52 ;  /* 0x80000004383c7c2b */ /* 0x000fe20008000034 */
[----:B------:R-:W-:Y:S01]  /*2ac0*/  UMOV UR4, 0x3b39803f ;  /* 0x3b39803f00047882 */ /* 0x000fe20000000000 */
[----:B------:R-:W-:-:S06]  /*2ad0*/  UMOV UR5, 0x3c7abc9e ;  /* 0x3c7abc9e00057882 */ /* 0x000fcc0000000000 */
[----:B------:R-:W-:Y:S01]  /*2ae0*/  DFMA R56, R56, -UR4, R60 ;  /* 0x8000000438387c2b */ /* 0x000fe2000800003c */
[----:B------:R-:W-:Y:S01]  /*2af0*/  UMOV UR4, 0x69ce2bdf ;  /* 0x69ce2bdf00047882 */ /* 0x000fe20000000000 */
[----:B------:R-:W-:-:S06]  /*2b00*/  UMOV UR5, 0x3e5ade15 ;  /* 0x3e5ade1500057882 */ /* 0x000fcc0000000000 */
[----:B------:R-:W-:Y:S01]  /*2b10*/  DFMA R58, R56, UR4, R58 ;  /* 0x00000004383a7c2b */ /* 0x000fe2000800003a */
[----:B------:R-:W-:Y:S01]  /*2b20*/  UMOV UR4, 0x62401315 ;  /* 0x6240131500047882 */ /* 0x000fe20000000000 */
[----:B------:R-:W-:-:S06]  /*2b30*/  UMOV UR5, 0x3ec71dee ;  /* 0x3ec71dee00057882 */ /* 0x000fcc0000000000 */
[----:B------:R-:W-:Y:S01]  /*2b40*/  DFMA R58, R56, R58, UR4 ;  /* 0x00000004383a7e2b */ /* 0x000fe2000800003a */
        /* <DEDUP_REMOVED lines=20> */
[----:B------:R-:W-:-:S08]  /*2c90*/  DFMA R58, R56, R58, UR4 ;  /* 0x00000004383a7e2b */ /* 0x000fd0000800003a */
[----:B------:R-:W-:-:S08]  /*2ca0*/  DFMA R58, R56, R58, 1 ;  /* 0x3ff00000383a742b */ /* 0x000fd0000000003a */
[----:B------:R-:W-:-:S10]  /*2cb0*/  DFMA R58, R56, R58, 1 ;  /* 0x3ff00000383a742b */ /* 0x000fd4000000003a */
[----:B------:R-:W-:Y:S02]  /*2cc0*/  IMAD R57, R54, 0x100000, R59 ;  /* 0x0010000036397824 */ /* 0x000fe400078e023b */
[----:B------:R-:W-:Y:S01]  /*2cd0*/  IMAD.MOV.U32 R56, RZ, RZ, R58 ;  /* 0x000000ffff387224 */ /* 0x000fe200078e003a */
[----:B------:R-:W-:Y:S06]  /*2ce0*/  @!P0 BRA `(.L_x_37) ;  /* 0x0000000000348947 */ /* 0x000fec0003800000 */
[----:B------:R-:W-:Y:S01]  /*2cf0*/  FSETP.GEU.AND P1, PT, |R53|, 4.2275390625, PT ;  /* 0x408748003500780b */ /* 0x000fe20003f2e200 */
[C---:B------:R-:W-:Y:S02]  /*2d00*/  DADD R56, R52.reuse, +INF ;  /* 0x7ff0000034387429 */ /* 0x040fe40000000000 */
[----:B------:R-:W-:-:S08]  /*2d10*/  DSETP.GEU.AND P0, PT, R52, RZ, PT ;  /* 0x000000ff3400722a */ /* 0x000fd00003f0e000 */
[----:B------:R-:W-:Y:S02]  /*2d20*/  FSEL R56, R56, RZ, P0 ;  /* 0x000000ff38387208 */ /* 0x000fe40000000000 */
[----:B------:R-:W-:Y:S01]  /*2d30*/  @!P1 LEA.HI R0, R54, R54, RZ, 0x1 ;  /* 0x0000003636009211 */ /* 0x000fe200078f08ff */
[----:B------:R-:W-:Y:S01]  /*2d40*/  @!P1 IMAD.MOV.U32 R52, RZ, RZ, R58 ;  /* 0x000000ffff349224 */ /* 0x000fe200078e003a */
[----:B------:R-:W-:Y:S02]  /*2d50*/  FSEL R57, R57, RZ, P0 ;  /* 0x000000ff39397208 */ /* 0x000fe40000000000 */
[----:B------:R-:W-:-:S05]  /*2d60*/  @!P1 SHF.R.S32.HI R53, RZ, 0x1, R0 ;  /* 0x00000001ff359819 */ /* 0x000fca0000011400 */
[----:B------:R-:W-:Y:S01]  /*2d70*/  @!P1 IMAD.IADD R54, R54, 0x1, -R53 ;  /* 0x0000000136369824 */ /* 0x000fe200078e0a35 */
[----:B------:R-:W-:-:S04]  /*2d80*/  @!P1 LEA R53, R53, R59, 0x14 ;  /* 0x0000003b35359211 */ /* 0x000fc800078ea0ff */
[----:B------:R-:W-:Y:S01]  /*2d90*/  @!P1 LEA R55, R54, 0x3ff00000, 0x14 ;  /* 0x3ff0000036379811 */ /* 0x000fe200078ea0ff */
[----:B------:R-:W-:-:S06]  /*2da0*/  @!P1 IMAD.MOV.U32 R54, RZ, RZ, RZ ;  /* 0x000000ffff369224 */ /* 0x000fcc00078e00ff */
[----:B------:R-:W-:-:S11]  /*2db0*/  @!P1 DMUL R56, R52, R54 ;  /* 0x0000003634389228 */ /* 0x000fd60000000000 */
.L_x_37:
[----:B------:R-:W-:Y:S05]  /*2dc0*/  BSYNC.RECONVERGENT B0 ;  /* 0x0000000000007941 */ /* 0x000fea0003800200 */
.L_x_36:
[----:B------:R-:W-:Y:S05]  /*2dd0*/  @!P2 BREAK.RELIABLE B7 ;  /* 0x000000000007a942 */ /* 0x000fea0003800100 */
[----:B------:R-:W-:Y:S02]  /*2de0*/  DMUL R30, R56, R30 ;  /* 0x0000001e381e7228 */ /* 0x000fe40000000000 */
[----:B------:R-:W-:Y:S01]  /*2df0*/  DADD R8, R12, R8 ;  /* 0x000000000c087229 */ /* 0x000fe20000000008 */
[----:B------:R-:W-:Y:S10]  /*2e00*/  @!P2 BRA `(.L_x_38) ;  /* 0x0000000000e0a947 */ /* 0x000ff40003800000 */
[----:B------:R-:W-:Y:S01]  /*2e10*/  IMAD.MOV.U32 R52, RZ, RZ, -0x5f4a1273 ;  /* 0xa0b5ed8dff347424 */ /* 0x000fe200078e00ff */
[----:B------:R-:W-:-:S06]  /*2e20*/  MOV R53, 0x3eb0c6f7 ;  /* 0x3eb0c6f700357802 */ /* 0x000fcc0000000f00 */
[----:B------:R-:W-:-:S14]  /*2e30*/  DSETP.GEU.AND P0, PT, |R10|, R52, PT ;  /* 0x000000340a00722a */ /* 0x000fdc0003f0e200 */
[C---:B------:R-:W-:Y:S01]  /*2e40*/  @P0 DFMA R46, R12.reuse, R6, R46 ;  /* 0x000000060c2e022b */ /* 0x040fe2000000002e */
[----:B------:R-:W-:Y:S01]  /*2e50*/  @P0 VIADD R20, R20, 0x1 ;  /* 0x0000000114140836 */ /* 0x000fe20000000000 */
[C---:B------:R-:W-:Y:S01]  /*2e60*/  @P0 DFMA R48, R12.reuse, R4, R48 ;  /* 0x000000040c30022b */ /* 0x040fe20000000030 */
[----:B-----5:R-:W-:Y:S01]  /*2e70*/  @P0 IMAD.MOV.U32 R68, RZ, RZ, R27 ;  /* 0x000000ffff440224 */ /* 0x020fe200078e001b */
[----:B------:R-:W-:Y:S01]  /*2e80*/  @P0 DFMA R44, R12, R2, R44 ;  /* 0x000000020c2c022b */ /* 0x000fe2000000002c */
[----:B------:R-:W-:Y:S01]  /*2e90*/  @P0 IMAD.MOV.U32 R29, RZ, RZ, R28 ;  /* 0x000000ffff1d0224 */ /* 0x000fe200078e001c */
[----:B------:R-:W-:Y:S01]  /*2ea0*/  @P0 MOV R21, R26 ;  /* 0x0000001a00150202 */ /* 0x000fe20000000f00 */
[----:B------:R-:W-:Y:S08]  /*2eb0*/  @P0 BRA `(.L_x_39) ;  /* 0xffffffe8009c0947 */ /* 0x000ff0000383ffff */
[----:B------:R-:W-:Y:S05]  /*2ec0*/  BSYNC.RELIABLE B7 ;  /* 0x0000000000077941 */ /* 0x000fea0003800100 */
.L_x_12:
[----:B------:R-:W-:Y:S01]  /*2ed0*/  DADD R2, -R8, R16 ;  /* 0x0000000008027229 */ /* 0x000fe20000000110 */
[----:B------:R-:W-:Y:S07]  /*2ee0*/  BSSY.RECONVERGENT B9, `(.L_x_40) ;  /* 0x0000011000097945 */ /* 0x000fee0003800200 */
[----:B------:R-:W-:-:S14]  /*2ef0*/  DSETP.GT.AND P0, PT, |R2|, R52, PT ;  /* 0x000000340200722a */ /* 0x000fdc0003f04200 */
[----:B------:R-:W-:Y:S05]  /*2f00*/  @!P0 BRA `(.L_x_41) ;  /* 0x0000000000388947 */ /* 0x000fea0003800000 */
[----:B------:R-:W-:Y:S01]  /*2f10*/  MOV R0, 0x0 ;  /* 0x0000000000007802 */ /* 0x000fe20000000f00 */
[----:B------:R0:W-:Y:S01]  /*2f20*/  STL.64 [R1], R18 ;  /* 0x0000001201007387 */ /* 0x0001e20000100a00 */
[----:B------:R-:W1:Y:S01]  /*2f30*/  LDCU.64 UR4, c[0x4][0x88] ;  /* 0x01001100ff0477ac */ /* 0x000e620008000a00 */
[----:B------:R-:W-:Y:S01]  /*2f40*/  IMAD.U32 R6, RZ, RZ, UR40 ;  /* 0x00000028ff067e24 */ /* 0x000fe2000f8e00ff */
[----:B------:R0:W2:Y:S01]  /*2f50*/  LDC.64 R2, c[0x4][R0] ;  /* 0x0100000000027b82 */ /* 0x0000a20000000a00 */
[----:B------:R0:W-:Y:S01]  /*2f60*/  STL.64 [R1+0x8], R12 ;  /* 0x0000080c01007387 */ /* 0x0001e20000100a00 */
[----:B------:R-:W-:-:S03]  /*2f70*/  MOV R7, UR41 ;  /* 0x0000002900077c02 */ /* 0x000fc60008000f00 */
[----:B------:R0:W-:Y:S04]  /*2f80*/  STL.64 [R1+0x18], R8 ;  /* 0x0000180801007387 */ /* 0x0001e80000100a00 */
[----:B------:R0:W-:Y:S04]  /*2f90*/  STL.64 [R1+0x20], R10 ;  /* 0x0000200a01007387 */ /* 0x0001e80000100a00 */
[----:B------:R0:W-:Y:S01]  /*2fa0*/  STL.64 [R1+0x10], R16 ;  /* 0x0000101001007387 */ /* 0x0001e20000100a00 */
[----:B-1----:R-:W-:Y:S02]  /*2fb0*/  IMAD.U32 R4, RZ, RZ, UR4 ;  /* 0x00000004ff047e24 */ /* 0x002fe4000f8e00ff */
[----:B------:R-:W-:-:S07]  /*2fc0*/  IMAD.U32 R5, RZ, RZ, UR5 ;  /* 0x00000005ff057e24 */ /* 0x000fce000f8e00ff */
[----:B------:R-:W-:-:S07]  /*2fd0*/  LEPC R20, `(.L_x_41) ;  /* 0x000000001014794e */ /* 0x000fce0000000000 */
[----:B0-2---:R-:W-:Y:S05]  /*2fe0*/  CALL.ABS.NOINC R2 ;  /* 0x0000000002007343 */ /* 0x005fea0003c00000 */
.L_x_41:
[----:B------:R-:W-:Y:S05]  /*2ff0*/  BSYNC.RECONVERGENT B9 ;  /* 0x0000000000097941 */ /* 0x000fea0003800200 */
.L_x_40:
[----:B------:R-:W-:Y:S01]  /*3000*/  DMUL R54, R16, R16 ;  /* 0x0000001010367228 */ /* 0x000fe20000000000 */
[----:B------:R-:W-:Y:S01]  /*3010*/  IMAD.MOV.U32 R2, RZ, RZ, 0x1 ;  /* 0x00000001ff027424 */ /* 0x000fe200078e00ff */
[----:B------:R-:W-:Y:S01]  /*3020*/  FSETP.GEU.AND P1, PT, |R31|, 6.5827683646048100446e-37, PT ;  /* 0x036000001f00780b */ /* 0x000fe20003f2e200 */
[----:B------:R-:W-:Y:S03]  /*3030*/  BSSY.RECONVERGENT B1, `(.L_x_42) ;  /* 0x0000014000017945 */ /* 0x000fe60003800200 */
[----:B------:R-:W0:Y:S02]  /*3040*/  MUFU.RCP64H R3, R55 ;  /* 0x0000003700037308 */ /* 0x000e240000001800 */
[----:B0-----:R-:W-:-:S08]  /*3050*/  DFMA R4, -R54, R2, 1 ;  /* 0x3ff000003604742b */ /* 0x001fd00000000102 */
[----:B------:R-:W-:-:S08]  /*3060*/  DFMA R4, R4, R4, R4 ;  /* 0x000000040404722b */ /* 0x000fd00000000004 */
[----:B------:R-:W-:-:S08]  /*3070*/  DFMA R4, R2, R4, R2 ;  /* 0x000000040204722b */ /* 0x000fd00000000002 */
        /* <DEDUP_REMOVED lines=9> */
[----:B------:R-:W-:Y:S01]  /*3110*/  MOV R57, R55 ;  /* 0x0000003700397202 */ /* 0x000fe20000000f00 */
[----:B------:R-:W-:Y:S01]  /*3120*/  IMAD.MOV.U32 R59, RZ, RZ, R31 ;  /* 0x000000ffff3b7224 */ /* 0x000fe200078e001f */
[----:B------:R-:W-:-:S07]  /*3130*/  MOV R0, 0x3150 ;  /* 0x0000315000007802 */ /* 0x000fce0000000f00 */
[----:B------:R-:W-:Y:S05]  /*3140*/  CALL.REL.NOINC `($__internal_0_$__cuda_sm20_div_rn_f64_full) ;  /* 0x0000000000b47944 */ /* 0x000fea0003c00000 */
[----:B------:R-:W-:Y:S02]  /*3150*/  IMAD.MOV.U32 R2, RZ, RZ, R56 ;  /* 0x000000ffff027224 */ /* 0x000fe400078e0038 */
[----:B------:R-:W-:-:S07]  /*3160*/  IMAD.MOV.U32 R3, RZ, RZ, R57 ;  /* 0x000000ffff037224 */ /* 0x000fce00078e0039 */
.L_x_43:
[----:B------:R-:W-:Y:S05]  /*3170*/  BSYNC.RECONVERGENT B1 ;  /* 0x0000000000017941 */ /* 0x000fea0003800200 */
.L_x_42:
[----:B------:R-:W-:Y:S05]  /*3180*/  BRA `(.L_x_44) ;  /* 0x00000000003c7947 */ /* 0x000fea0003800000 */
.L_x_38:
[----:B------:R-:W-:Y:S01]  /*3190*/  MOV R0, 0x0 ;  /* 0x0000000000007802 */ /* 0x000fe20000000f00 */
[----:B------:R0:W-:Y:S01]  /*31a0*/  STL.64 [R1], R18 ;  /* 0x0000001201007387 */ /* 0x0001e20000100a00 */
[----:B------:R-:W1:Y:S01]  /*31b0*/  LDCU.64 UR4, c[0x4][0x80] ;  /* 0x01001000ff0477ac */ /* 0x000e620008000a00 */
[----:B------:R-:W-:Y:S01]  /*31c0*/  IMAD.U32 R6, RZ, RZ, UR40 ;  /* 0x00000028ff067e24 */ /* 0x000fe2000f8e00ff */
[----:B------:R0:W2:Y:S01]  /*31d0*/  LDC.64 R2, c[0x4][R0] ;  /* 0x0100000000027b82 */ /* 0x0000a20000000a00 */
[----:B------:R0:W-:Y:S01]  /*31e0*/  STL.64 [R1+0x8], R12 ;  /* 0x0000080c01007387 */ /* 0x0001e20000100a00 */
[----:B------:R-:W-:-:S03]  /*31f0*/  IMAD.U32 R7, RZ, RZ, UR41 ;  /* 0x00000029ff077e24 */ /* 0x000fc6000f8e00ff */
[----:B------:R0:W-:Y:S04]  /*3200*/  STL.64 [R1+0x10], R16 ;  /* 0x0000101001007387 */ /* 0x0001e80000100a00 */
[----:B------:R0:W-:Y:S04]  /*3210*/  STL.64 [R1+0x18], R8 ;  /* 0x0000180801007387 */ /* 0x0001e80000100a00 */
[----:B------:R0:W-:Y:S01]  /*3220*/  STL.64 [R1+0x20], R10 ;  /* 0x0000200a01007387 */ /* 0x0001e20000100a00 */
[----:B-1----:R-:W-:Y:S01]  /*3230*/  IMAD.U32 R4, RZ, RZ, UR4 ;  /* 0x00000004ff047e24 */ /* 0x002fe2000f8e00ff */
[----:B------:R-:W-:-:S07]  /*3240*/  MOV R5, UR5 ;  /* 0x0000000500057c02 */ /* 0x000fce0008000f00 */
[----:B------:R-:W-:-:S07]  /*3250*/  LEPC R20, `(.L_x_45) ;  /* 0x000000001014794e */ /* 0x000fce0000000000 */
[----:B0-2--5:R-:W-:Y:S05]  /*3260*/  CALL.ABS.NOINC R2 ;  /* 0x0000000002007343 */ /* 0x025fea0003c00000 */
.L_x_45:
[----:B------:R-:W-:-:S07]  /*3270*/  CS2R R2, SRZ ;  /* 0x0000000000027805 */ /* 0x000fce000001ff00 */
.L_x_44:
[----:B------:R-:W-:Y:S05]  /*3280*/  BSYNC.RECONVERGENT B8 ;  /* 0x0000000000087941 */ /* 0x000fea0003800200 */
.L_x_11:
[----:B------:R-:W0:Y:S01]  /*3290*/  LDC.64 R4, c[0x0][0x3d8] ;  /* 0x0000f600ff047b82 */ /* 0x000e220000000a00 */
[----:B------:R-:W1:Y:S07]  /*32a0*/  LDCU UR4, c[0x0][0x3f0] ;  /* 0x00007e00ff0477ac */ /* 0x000e6e0008000800 */
[----:B------:R-:W2:Y:S08]  /*32b0*/  LDC.64 R6, c[0x0][0x3e0] ;  /* 0x0000f800ff067b82 */ /* 0x000eb00000000a00 */
[----:B------:R-:W3:Y:S01]  /*32c0*/  LDC.64 R12, c[0x4][0x70] ;  /* 0x01001c00ff0c7b82 */ /* 0x000ee20000000a00 */
[----:B0-----:R-:W-:-:S07]  /*32d0*/  IMAD.WIDE R4, R25, 0x8, R4 ;  /* 0x0000000819047825 */ /* 0x001fce00078e0204 */
[----:B------:R-:W0:Y:S01]  /*32e0*/  LDC.64 R14, c[0x0][0x390] ;  /* 0x0000e400ff0e7b82 */ /* 0x000e220000000a00 */
[----:B------:R-:W4:Y:S01]  /*32f0*/  LDG.E.64 R4, desc[UR36][R4.64] ;  /* 0x0000002404047981 */ /* 0x000f22000c1e1b00 */
[----:B--2---:R-:W-:-:S06]  /*3300*/  IMAD.WIDE R6, R25, 0x8, R6 ;  /* 0x0000000819067825 */ /* 0x004fcc00078e0206 */
[----:B------:R-:W2:Y:S01]  /*3310*/  LDC.64 R10, c[0x0][0x388] ;  /* 0x0000e200ff0a7b82 */ /* 0x000ea20000000a00 */
[----:B------:R-:W5:Y:S04]  /*3320*/  LDG.E.64 R6, desc[UR36][R6.64] ;  /* 0x0000002406067981 */ /* 0x000f68000c1e1b00 */
[----:B---3--:R-:W0:Y:S01]  /*3330*/  LDG.E R12, desc[UR36][R12.64] ;  /* 0x000000240c0c7981 */ /* 0x008e22000c1e1900 */
[----:B----4-:R-:W-:Y:S02]  /*3340*/  DMUL R2, R4, R2 ;  /* 0x0000000204027228 */ /* 0x010fe40000000000 */
[----:B------:R-:W3:Y:S06]  /*3350*/  LDC R5, c[0x0][0x370] ;  /* 0x0000dc00ff057b82 */ /* 0x000eec0000000800 */
[----:B-----5:R-:W-:Y:S01]  /*3360*/  DMUL R8, R2, R6 ;  /* 0x0000000602087228 */ /* 0x020fe20000000000 */
[----:B0-----:R-:W-:-:S04]  /*3370*/  IMAD R3, R12, R15, R14 ;  /* 0x0000000f0c037224 */ /* 0x001fc800078e020e */
[----:B--2---:R-:W-:-:S05]  /*3380*/  IMAD.WIDE R2, R3, 0x4, R10 ;  /* 0x0000000403027825 */ /* 0x004fca00078e020a */
[----:B------:R-:W0:Y:S01]  /*3390*/  F2F.F32.F64 R9, R8 ;  /* 0x0000000800097310 */ /* 0x000e220000301000 */
[----:B---3--:R-:W-:-:S04]  /*33a0*/  IMAD R0, R5, R24, R5 ;  /* 0x0000001805007224 */ /* 0x008fc800078e0205 */
[----:B------:R-:W-:Y:S01]  /*33b0*/  VIADD R5, R0, UR42 ;  /* 0x0000002a00057c36 */ /* 0x000fe20008000000 */
[----:B0-----:R2:W-:Y:S03]  /*33c0*/  REDG.E.ADD.F32.FTZ.RN.STRONG.GPU desc[UR36][R2.64], R9 ;  /* 0x00000009020079a6 */ /* 0x0015e6000c12f324 */
[----:B------:R-:W-:Y:S01]  /*33d0*/  IMAD R0, R5, UR43, R22 ;  /* 0x0000002b05007c24 */ /* 0x000fe2000f8e0216 */
[----:B------:R-:W-:-:S04]  /*33e0*/  IADD3 R24, PT, PT, R24, 0x1, RZ ;  /* 0x0000000118187810 */ /* 0x000fc80007ffe0ff */
[----:B-1----:R-:W-:-:S13]  /*33f0*/  ISETP.GE.U32.AND P0, PT, R0, UR4, PT ;  /* 0x0000000400007c0c */ /* 0x002fda000bf06070 */
[----:B--2---:R-:W-:Y:S05]  /*3400*/  @!P0 BRA `(.L_x_46) ;  /* 0xffffffcc00b08947 */ /* 0x004fea000383ffff */
[----:B------:R-:W-:Y:S05]  /*3410*/  EXIT ;  /* 0x000000000000794d */ /* 0x000fea0003800000 */
        .weak           $__internal_0_$__cuda_sm20_div_rn_f64_full
        .type           $__internal_0_$__cuda_sm20_div_rn_f64_full,@function
        .size           $__internal_0_$__cuda_sm20_div_rn_f64_full,($__internal_1_$__cuda_sm20_dsqrt_rn_f64_mediumpath_v1 - $__internal_0_$__cuda_sm20_div_rn_f64_full)
$__internal_0_$__cuda_sm20_div_rn_f64_full:
[C---:B------:R-:W-:Y:S01]  /*3420*/  FSETP.GEU.AND P0, PT, |R57|.reuse, 1.469367938527859385e-39, PT ;  /* 0x001000003900780b */ /* 0x040fe20003f0e200 */
[----:B------:R-:W-:Y:S01]  /*3430*/  IMAD.MOV.U32 R56, RZ, RZ, R54 ;  /* 0x000000ffff387224 */ /* 0x000fe200078e0036 */
[----:B------:R-:W-:Y:S01]  /*3440*/  LOP3.LUT R55, R57, 0x800fffff, RZ, 0xc0, !PT ;  /* 0x800fffff39377812 */ /* 0x000fe200078ec0ff */
[----:B------:R-:W-:Y:S01]  /*3450*/  IMAD.MOV.U32 R60, RZ, RZ, 0x1 ;  /* 0x00000001ff3c7424 */ /* 0x000fe200078e00ff */
[----:B------:R-:W-:Y:S01]  /*3460*/  FSETP.GEU.AND P2, PT, |R59|, 1.469367938527859385e-39, PT ;  /* 0x001000003b00780b */ /* 0x000fe20003f4e200 */
[----:B------:R-:W-:Y:S01]  /*3470*/  IMAD.MOV.U32 R71, RZ, RZ, 0x1ca00000 ;  /* 0x1ca00000ff477424 */ /* 0x000fe200078e00ff */
[----:B------:R-:W-:Y:S01]  /*3480*/  LOP3.LUT R55, R55, 0x3ff00000, RZ, 0xfc, !PT ;  /* 0x3ff0000037377812 */ /* 0x000fe200078efcff */
[----:B------:R-:W-:Y:S01]  /*3490*/  BSSY.RECONVERGENT B0, `(.L_x_47) ;  /* 0x0000050000007945 */ /* 0x000fe20003800200 */
[----:B------:R-:W-:Y:S02]  /*34a0*/  LOP3.LUT R70, R59, 0x7ff00000, RZ, 0xc0, !PT ;  /* 0x7ff000003b467812 */ /* 0x000fe400078ec0ff */
[----:B------:R-:W-:-:S03]  /*34b0*/  LOP3.LUT R73, R57, 0x7ff00000, RZ, 0xc0, !PT ;  /* 0x7ff0000039497812 */ /* 0x000fc600078ec0ff */
[----:B------:R-:W-:Y:S01]  /*34c0*/  @!P0 DMUL R54, R56, 8.98846567431157953865e+307 ;  /* 0x7fe0000038368828 */ /* 0x000fe20000000000 */
[----:B------:R-:W-:-:S03]  /*34d0*/  ISETP.GE.U32.AND P1, PT, R70, R73, PT ;  /* 0x000000494600720c */ /* 0x000fc60003f26070 */
[----:B------:R-:W-:Y:S02]  /*34e0*/  @!P2 LOP3.LUT R65, R57, 0x7ff00000, RZ, 0xc0, !PT ;  /* 0x7ff000003941a812 */ /* 0x000fe400078ec0ff */
[----:B------:R-:W0:Y:S02]  /*34f0*/  MUFU.RCP64H R61, R55 ;  /* 0x00000037003d7308 */ /* 0x000e240000001800 */
[----:B------:R-:W-:Y:S02]  /*3500*/  @!P2 ISETP.GE.U32.AND P3, PT, R70, R65, PT ;  /* 0x000000414600a20c */ /* 0x000fe40003f66070 */
[----:B------:R-:W-:Y:S02]  /*3510*/  @!P0 LOP3.LUT R73, R55, 0x7ff00000, RZ, 0xc0, !PT ;  /* 0x7ff0000037498812 */ /* 0x000fe400078ec0ff */
[----:B------:R-:W-:-:S04]  /*3520*/  @!P2 SEL R65, R71, 0x63400000, !P3 ;  /* 0x634000004741a807 */ /* 0x000fc80005800000 */
[----:B------:R-:W-:-:S04]  /*3530*/  @!P2 LOP3.LUT R66, R65, 0x80000000, R59, 0xf8, !PT ;  /* 0x800000004142a812 */ /* 0x000fc800078ef83b */
[----:B------:R-:W-:Y:S01]  /*3540*/  @!P2 LOP3.LUT R67, R66, 0x100000, RZ, 0xfc, !PT ;  /* 0x001000004243a812 */ /* 0x000fe200078efcff */
[----:B------:R-:W-:Y:S01]  /*3550*/  @!P2 IMAD.MOV.U32 R66, RZ, RZ, RZ ;  /* 0x000000ffff42a224 */ /* 0x000fe200078e00ff */
[----:B0-----:R-:W-:-:S08]  /*3560*/  DFMA R62, R60, -R54, 1 ;  /* 0x3ff000003c3e742b */ /* 0x001fd00000000836 */
[----:B------:R-:W-:-:S08]  /*3570*/  DFMA R62, R62, R62, R62 ;  /* 0x0000003e3e3e722b */ /* 0x000fd0000000003e */
[----:B------:R-:W-:Y:S01]  /*3580*/  DFMA R62, R60, R62, R60 ;  /* 0x0000003e3c3e722b */ /* 0x000fe2000000003c */
[----:B------:R-:W-:Y:S02]  /*3590*/  SEL R61, R71, 0x63400000, !P1 ;  /* 0x63400000473d7807 */ /* 0x000fe40004800000 */
[----:B------:R-:W-:Y:S02]  /*35a0*/  MOV R60, R58 ;  /* 0x0000003a003c7202 */ /* 0x000fe40000000f00 */
[----:B------:R-:W-:-:S03]  /*35b0*/  LOP3.LUT R61, R61, 0x800fffff, R59, 0xf8, !PT ;  /* 0x800fffff3d3d7812 */ /* 0x000fc600078ef83b */
[----:B------:R-:W-:-:S03]  /*35c0*/  DFMA R64, R62, -R54, 1 ;  /* 0x3ff000003e40742b */ /* 0x000fc60000000836 */
[----:B------:R-:W-:-:S05]  /*35d0*/  @!P2 DFMA R60, R60, 2, -R66 ;  /* 0x400000003c3ca82b */ /* 0x000fca0000000842 */
[----:B------:R-:W-:-:S08]  /*35e0*/  DFMA R62, R62, R64, R62 ;  /* 0x000000403e3e722b */ /* 0x000fd0000000003e */
[----:B------:R-:W-:-:S08]  /*35f0*/  DMUL R64, R62, R60 ;  /* 0x0000003c3e407228 */ /* 0x000fd00000000000 */
[----:B------:R-:W-:-:S08]  /*3600*/  DFMA R66, R64, -R54, R60 ;  /* 0x800000364042722b */ /* 0x000fd0000000003c */
[----:B------:R-:W-:Y:S01]  /*3610*/  DFMA R66, R62, R66, R64 ;  /* 0x000000423e42722b */ /* 0x000fe20000000040 */
[----:B------:R-:W-:Y:S01]  /*3620*/  IMAD.MOV.U32 R64, RZ, RZ, R70 ;  /* 0x000000ffff407224 */ /* 0x000fe200078e0046 */
[----:B------:R-:W-:-:S05]  /*3630*/  @!P2 LOP3.LUT R64, R61, 0x7ff00000, RZ, 0xc0, !PT ;  /* 0x7ff000003d40a812 */ /* 0x000fca00078ec0ff */
[----:B------:R-:W-:-:S05]  /*3640*/  VIADD R62, R64, 0xffffffff ;  /* 0xffffffff403e7836 */ /* 0x000fca0000000000 */
[----:B------:R-:W-:Y:S02]  /*3650*/  ISETP.GT.U32.AND P0, PT, R62, 0x7feffffe, PT ;  /* 0x7feffffe3e00780c */ /* 0x000fe40003f04070 */
[----:B------:R-:W-:-:S04]  /*3660*/  IADD3 R62, PT, PT, R73, -0x1, RZ ;  /* 0xffffffff493e7810 */ /* 0x000fc80007ffe0ff */
[----:B------:R-:W-:-:S13]  /*3670*/  ISETP.GT.U32.OR P0, PT, R62, 0x7feffffe, P0 ;  /* 0x7feffffe3e00780c */ /* 0x000fda0000704470 */
[----:B------:R-:W-:Y:S05]  /*3680*/  @P0 BRA `(.L_x_48) ;  /* 0x00000000006c0947 */ /* 0x000fea0003800000 */
[----:B------:R-:W-:-:S04]  /*3690*/  LOP3.LUT R59, R57, 0x7ff00000, RZ, 0xc0, !PT ;  /* 0x7ff00000393b7812 */ /* 0x000fc800078ec0ff */
[CC--:B------:R-:W-:Y:S02]  /*36a0*/  VIADDMNMX R58, R70.reuse, -R59.reuse, 0xb9600000, !PT ;  /* 0xb9600000463a7446 */ /* 0x0c0fe4000780093b */
[----:B------:R-:W-:Y:S02]  /*36b0*/  ISETP.GE.U32.AND P0, PT, R70, R59, PT ;  /* 0x0000003b4600720c */ /* 0x000fe40003f06070 */
[----:B------:R-:W-:Y:S02]  /*36c0*/  VIMNMX R58, PT, PT, R58, 0x46a00000, PT ;  /* 0x46a000003a3a7848 */ /* 0x000fe40003fe0100 */
[----:B------:R-:W-:-:S05]  /*36d0*/  SEL R71, R71, 0x63400000, !P0 ;  /* 0x6340000047477807 */ /* 0x000fca0004000000 */
[----:B------:R-:W-:Y:S02]  /*36e0*/  IMAD.IADD R64, R58, 0x1, -R71 ;  /* 0x000000013a407824 */ /* 0x000fe400078e0a47 */
[----:B------:R-:W-:Y:S02]  /*36f0*/  IMAD.MOV.U32 R58, RZ, RZ, RZ ;  /* 0x000000ffff3a7224 */ /* 0x000fe400078e00ff */
[----:B------:R-:W-:-:S06]  /*3700*/  VIADD R59, R64, 0x7fe00000 ;  /* 0x7fe00000403b7836 */ /* 0x000fcc0000000000 */
[----:B------:R-:W-:-:S10]  /*3710*/  DMUL R62, R66, R58 ;  /* 0x0000003a423e7228 */ /* 0x000fd40000000000 */
[----:B------:R-:W-:-:S13]  /*3720*/  FSETP.GTU.AND P0, PT, |R63|, 1.469367938527859385e-39, PT ;  /* 0x001000003f00780b */ /* 0x000fda0003f0c200 */
[----:B------:R-:W-:Y:S05]  /*3730*/  @P0 BRA `(.L_x_49) ;  /* 0x0000000000940947 */ /* 0x000fea0003800000 */
[----:B------:R-:W-:Y:S01]  /*3740*/  DFMA R54, R66, -R54, R60 ;  /* 0x800000364236722b */ /* 0x000fe2000000003c */
[----:B------:R-:W-:-:S09]  /*3750*/  MOV R58, RZ ;  /* 0x000000ff003a7202 */ /* 0x000fd20000000f00 */
[C---:B------:R-:W-:Y:S02]  /*3760*/  FSETP.NEU.AND P0, PT, R55.reuse, RZ, PT ;  /* 0x000000ff3700720b */ /* 0x040fe40003f0d000 */
[----:B------:R-:W-:-:S04]  /*3770*/  LOP3.LUT R57, R55, 0x80000000, R57, 0x48, !PT ;  /* 0x8000000037397812 */ /* 0x000fc800078e4839 */
[----:B------:R-:W-:-:S07]  /*3780*/  LOP3.LUT R59, R57, R59, RZ, 0xfc, !PT ;  /* 0x0000003b393b7212 */ /* 0x000fce00078efcff */
[----:B------:R-:W-:Y:S05]  /*3790*/  @!P0 BRA `(.L_x_49) ;  /* 0x00000000007c8947 */ /* 0x000fea0003800000 */
[----:B------:R-:W-:Y:S01]  /*37a0*/  IMAD.MOV R55, RZ, RZ, -R64 ;  /* 0x000000ffff377224 */ /* 0x000fe200078e0a40 */
[----:B------:R-:W-:Y:S01]  /*37b0*/  DMUL.RP R58, R66, R58 ;  /* 0x0000003a423a7228 */ /* 0x000fe20000008000 */
[----:B------:R-:W-:-:S06]  /*37c0*/  IMAD.MOV.U32 R54, RZ, RZ, RZ ;  /* 0x000000ffff367224 */ /* 0x000fcc00078e00ff */
[----:B------:R-:W-:-:S03]  /*37d0*/  DFMA R54, R62, -R54, R66 ;  /* 0x800000363e36722b */ /* 0x000fc60000000042 */
[----:B------:R-:W-:-:S03]  /*37e0*/  LOP3.LUT R57, R59, R57, RZ, 0x3c, !PT ;  /* 0x000000393b397212 */ /* 0x000fc600078e3cff */
[----:B------:R-:W-:-:S04]  /*37f0*/  IADD3 R54, PT, PT, -R64, -0x43300000, RZ ;  /* 0xbcd0000040367810 */ /* 0x000fc80007ffe1ff */
[----:B------:R-:W-:-:S04]  /*3800*/  FSETP.NEU.AND P0, PT, |R55|, R54, PT ;  /* 0x000000363700720b */ /* 0x000fc80003f0d200 */
[----:B------:R-:W-:Y:S02]  /*3810*/  FSEL R62, R58, R62, !P0 ;  /* 0x0000003e3a3e7208 */ /* 0x000fe40004000000 */
[----:B------:R-:W-:Y:S01]  /*3820*/  FSEL R63, R57, R63, !P0 ;  /* 0x0000003f393f7208 */ /* 0x000fe20004000000 */
[----:B------:R-:W-:Y:S06]  /*3830*/  BRA `(.L_x_49) ;  /* 0x0000000000547947 */ /* 0x000fec0003800000 */
.L_x_48:
[----:B------:R-:W-:-:S14]  /*3840*/  DSETP.NAN.AND P0, PT, R58, R58, PT ;  /* 0x0000003a3a00722a */ /* 0x000fdc0003f08000 */
[----:B------:R-:W-:Y:S05]  /*3850*/  @P0 BRA `(.L_x_50) ;  /* 0x0000000000440947 */ /* 0x000fea0003800000 */
[----:B------:R-:W-:-:S14]  /*3860*/  DSETP.NAN.AND P0, PT, R56, R56, PT ;  /* 0x000000383800722a */ /* 0x000fdc0003f08000 */
[----:B------:R-:W-:Y:S05]  /*3870*/  @P0 BRA `(.L_x_51) ;  /* 0x0000000000300947 */ /* 0x000fea0003800000 */
[----:B------:R-:W-:Y:S01]  /*3880*/  ISETP.NE.AND P0, PT, R64, R73, PT ;  /* 0x000000494000720c */ /* 0x000fe20003f05270 */
[----:B------:R-:W-:Y:S01]  /*3890*/  IMAD.MOV.U32 R62, RZ, RZ, 0x0 ;  /* 0x00000000ff3e7424 */ /* 0x000fe200078e00ff */
[----:B------:R-:W-:-:S11]  /*38a0*/  MOV R63, 0xfff80000 ;  /* 0xfff80000003f7802 */ /* 0x000fd60000000f00 */
[----:B------:R-:W-:Y:S05]  /*38b0*/  @!P0 BRA `(.L_x_49) ;  /* 0x0000000000348947 */ /* 0x000fea0003800000 */
[----:B------:R-:W-:Y:S02]  /*38c0*/  ISETP.NE.AND P0, PT, R64, 0x7ff00000, PT ;  /* 0x7ff000004000780c */ /* 0x000fe40003f05270 */
[----:B------:R-:W-:Y:S02]  /*38d0*/  LOP3.LUT R63, R59, 0x80000000, R57, 0x48, !PT ;  /* 0x800000003b3f7812 */ /* 0x000fe400078e4839 */
[----:B------:R-:W-:-:S13]  /*38e0*/  ISETP.EQ.OR P0, PT, R73, RZ, !P0 ;  /* 0x000000ff4900720c */ /* 0x000fda0004702670 */
[----:B------:R-:W-:Y:S01]  /*38f0*/  @P0 LOP3.LUT R54, R63, 0x7ff00000, RZ, 0xfc, !PT ;  /* 0x7ff000003f360812 */ /* 0x000fe200078efcff */
[----:B------:R-:W-:Y:S02]  /*3900*/  @!P0 IMAD.MOV.U32 R62, RZ, RZ, RZ ;  /* 0x000000ffff3e8224 */ /* 0x000fe400078e00ff */
[----:B------:R-:W-:Y:S02]  /*3910*/  @P0 IMAD.MOV.U32 R62, RZ, RZ, RZ ;  /* 0x000000ffff3e0224 */ /* 0x000fe400078e00ff */
[----:B------:R-:W-:Y:S01]  /*3920*/  @P0 IMAD.MOV.U32 R63, RZ, RZ, R54 ;  /* 0x000000ffff3f0224 */ /* 0x000fe200078e0036 */
[----:B------:R-:W-:Y:S06]  /*3930*/  BRA `(.L_x_49) ;  /* 0x0000000000147947 */ /* 0x000fec0003800000 */
.L_x_51:
[----:B------:R-:W-:Y:S02]  /*3940*/  LOP3.LUT R63, R57, 0x80000, RZ, 0xfc, !PT ;  /* 0x00080000393f7812 */ /* 0x000fe400078efcff */
[----:B------:R-:W-:Y:S01]  /*3950*/  MOV R62, R56 ;  /* 0x00000038003e7202 */ /* 0x000fe20000000f00 */
[----:B------:R-:W-:Y:S06]  /*3960*/  BRA `(.L_x_49) ;  /* 0x0000000000087947 */ /* 0x000fec0003800000 */
.L_x_50:
[----:B------:R-:W-:Y:S01]  /*3970*/  LOP3.LUT R63, R59, 0x80000, RZ, 0xfc, !PT ;  /* 0x000800003b3f7812 */ /* 0x000fe200078efcff */
[----:B------:R-:W-:-:S07]  /*3980*/  IMAD.MOV.U32 R62, RZ, RZ, R58 ;  /* 0x000000ffff3e7224 */ /* 0x000fce00078e003a */
.L_x_49:
[----:B------:R-:W-:Y:S05]  /*3990*/  BSYNC.RECONVERGENT B0 ;  /* 0x0000000000007941 */ /* 0x000fea0003800200 */
.L_x_47:
[----:B------:R-:W-:Y:S01]  /*39a0*/  MOV R54, R0 ;  /* 0x0000000000367202 */ /* 0x000fe20000000f00 */
[----:B------:R-:W-:Y:S02]  /*39b0*/  IMAD.MOV.U32 R55, RZ, RZ, 0x0 ;  /* 0x00000000ff377424 */ /* 0x000fe400078e00ff */
[----:B------:R-:W-:Y:S02]  /*39c0*/  IMAD.MOV.U32 R56, RZ, RZ, R62 ;  /* 0x000000ffff387224 */ /* 0x000fe400078e003e */
[----:B------:R-:W-:Y:S01]  /*39d0*/  IMAD.MOV.U32 R57, RZ, RZ, R63 ;  /* 0x000000ffff397224 */ /* 0x000fe200078e003f */
[----:B------:R-:W-:Y:S06]  /*39e0*/  RET.REL.NODEC R54 `(_Z16calcSamplePhiAseP17curandStateMtgp32PfiiiPdS2_S2_PiS3_S3_S3_S2_S2_Pjj) ;  /* 0xffffffc436847950 */ /* 0x000fec0003c3ffff */
        .weak           $__internal_1_$__cuda_sm20_dsqrt_rn_f64_mediumpath_v1
        .type           $__internal_1_$__cuda_sm20_dsqrt_rn_f64_mediumpath_v1,@function
        .size           $__internal_1_$__cuda_sm20_dsqrt_rn_f64_mediumpath_v1,(.L_x_59 - $__internal_1_$__cuda_sm20_dsqrt_rn_f64_mediumpath_v1)
$__internal_1_$__cuda_sm20_dsqrt_rn_f64_mediumpath_v1:
[----:B------:R-:W-:Y:S01]  /*39f0*/  ISETP.GE.U32.AND P0, PT, R4, -0x3400000, PT ;  /* 0xfcc000000400780c */ /* 0x000fe20003f06070 */
[----:B------:R-:W-:Y:S01]  /*3a00*/  BSSY.RECONVERGENT B1, `(.L_x_52) ;  /* 0x0000028000017945 */ /* 0x000fe20003800200 */
[----:B------:R-:W-:Y:S01]  /*3a10*/  IMAD.MOV.U32 R11, RZ, RZ, R7 ;  /* 0x000000ffff0b7224 */ /* 0x000fe200078e0007 */
[----:B------:R-:W-:Y:S01]  /*3a20*/  MOV R7, R13 ;  /* 0x0000000d00077202 */ /* 0x000fe20000000f00 */
[----:B------:R-:W-:Y:S02]  /*3a30*/  IMAD.MOV.U32 R6, RZ, RZ, R12 ;  /* 0x000000ffff067224 */ /* 0x000fe400078e000c */
[----:B------:R-:W-:Y:S02]  /*3a40*/  IMAD.MOV.U32 R4, RZ, RZ, R20 ;  /* 0x000000ffff047224 */ /* 0x000fe400078e0014 */
[----:B------:R-:W-:-:S05]  /*3a50*/  IMAD.MOV.U32 R5, RZ, RZ, R21 ;  /* 0x000000ffff057224 */ /* 0x000fca00078e0015 */
[----:B------:R-:W-:Y:S05]  /*3a60*/  @!P0 BRA `(.L_x_53) ;  /* 0x0000000000208947 */ /* 0x000fea0003800000 */
[----:B------:R-:W-:-:S10]  /*3a70*/  DFMA.RM R4, R4, R10, R14 ;  /* 0x0000000a0404722b */ /* 0x000fd4000000400e */
[----:B------:R-:W-:-:S05]  /*3a80*/  IADD3 R10, P0, PT, R4, 0x1, RZ ;  /* 0x00000001040a7810 */ /* 0x000fca0007f1e0ff */
[----:B------:R-:W-:-:S06]  /*3a90*/  IMAD.X R11, RZ, RZ, R5, P0 ;  /* 0x000000ffff0b7224 */ /* 0x000fcc00000e0605 */
[----:B------:R-:W-:-:S08]  /*3aa0*/  DFMA.RP R6, -R4, R10, R6 ;  /* 0x0000000a0406722b */ /* 0x000fd00000008106 */
[----:B------:R-:W-:-:S06]  /*3ab0*/  DSETP.GT.AND P0, PT, R6, RZ, PT ;  /* 0x000000ff0600722a */ /* 0x000fcc0003f04000 */
[----:B------:R-:W-:Y:S02]  /*3ac0*/  FSEL R4, R10, R4, P0 ;  /* 0x000000040a047208 */ /* 0x000fe40000000000 */
[----:B------:R-:W-:Y:S01]  /*3ad0*/  FSEL R5, R11, R5, P0 ;  /* 0x000000050b057208 */ /* 0x000fe20000000000 */
[----:B------:R-:W-:Y:S06]  /*3ae0*/  BRA `(.L_x_54) ;  /* 0x0000000000647947 */ /* 0x000fec0003800000 */
.L_x_53:
[----:B------:R-:W-:-:S14]  /*3af0*/  DSETP.NE.AND P0, PT, R6, RZ, PT ;  /* 0x000000ff0600722a */ /* 0x000fdc0003f05000 */
[----:B------:R-:W-:Y:S05]  /*3b00*/  @!P0 BRA `(.L_x_55) ;  /* 0x0000000000588947 */ /* 0x000fea0003800000 */
[----:B------:R-:W-:-:S13]  /*3b10*/  ISETP.GE.AND P0, PT, R7, RZ, PT ;  /* 0x000000ff0700720c */ /* 0x000fda0003f06270 */
[----:B------:R-:W-:Y:S01]  /*3b20*/  @!P0 MOV R4, 0x0 ;  /* 0x0000000000048802 */ /* 0x000fe20000000f00 */
[----:B------:R-:W-:Y:S01]  /*3b30*/  @!P0 IMAD.MOV.U32 R5, RZ, RZ, -0x80000 ;  /* 0xfff80000ff058424 */ /* 0x000fe200078e00ff */
[----:B------:R-:W-:Y:S06]  /*3b40*/  @!P0 BRA `(.L_x_54) ;  /* 0x00000000004c8947 */ /* 0x000fec0003800000 */
[----:B------:R-:W-:-:S13]  /*3b50*/  ISETP.GT.AND P0, PT, R7, 0x7fefffff, PT ;  /* 0x7fefffff0700780c */ /* 0x000fda0003f04270 */
[----:B------:R-:W-:Y:S05]  /*3b60*/  @P0 BRA `(.L_x_55) ;  /* 0x0000000000400947 */ /* 0x000fea0003800000 */
[----:B------:R-:W-:Y:S01]  /*3b70*/  DMUL R4, R6, 8.11296384146066816958e+31 ;  /* 0x4690000006047828 */ /* 0x000fe20000000000 */
[----:B------:R-:W-:Y:S01]  /*3b80*/  IMAD.MOV.U32 R12, RZ, RZ, 0x0 ;  /* 0x00000000ff0c7424 */ /* 0x000fe200078e00ff */
[----:B------:R-:W-:Y:S01]  /*3b90*/  MOV R13, 0x3fd80000 ;  /* 0x3fd80000000d7802 */ /* 0x000fe20000000f00 */
[----:B------:R-:W-:-:S03]  /*3ba0*/  IMAD.MOV.U32 R6, RZ, RZ, RZ ;  /* 0x000000ffff067224 */ /* 0x000fc600078e00ff */
[----:B------:R-:W0:Y:S03]  /*3bb0*/  MUFU.RSQ64H R7, R5 ;  /* 0x0000000500077308 */ /* 0x000e260000001c00 */
[----:B0-----:R-:W-:-:S08]  /*3bc0*/  DMUL R10, R6, R6 ;  /* 0x00000006060a7228 */ /* 0x001fd00000000000 */
[----:B------:R-:W-:-:S08]  /*3bd0*/  DFMA R10, R4, -R10, 1 ;  /* 0x3ff00000040a742b */ /* 0x000fd0000000080a */
[----:B------:R-:W-:Y:S02]  /*3be0*/  DFMA R12, R10, R12, 0.5 ;  /* 0x3fe000000a0c742b */ /* 0x000fe4000000000c */
[----:B------:R-:W-:-:S08]  /*3bf0*/  DMUL R10, R6, R10 ;  /* 0x0000000a060a7228 */ /* 0x000fd00000000000 */
[----:B------:R-:W-:-:S08]  /*3c00*/  DFMA R10, R12, R10, R6 ;  /* 0x0000000a0c0a722b */ /* 0x000fd00000000006 */
[----:B------:R-:W-:Y:S02]  /*3c10*/  DMUL R6, R4, R10 ;  /* 0x0000000a04067228 */ /* 0x000fe40000000000 */
[----:B------:R-:W-:-:S06]  /*3c20*/  VIADD R11, R11, 0xfff00000 ;  /* 0xfff000000b0b7836 */ /* 0x000fcc0000000000 */
[----:B------:R-:W-:-:S08]  /*3c30*/  DFMA R12, R6, -R6, R4 ;  /* 0x80000006060c722b */ /* 0x000fd00000000004 */
[----:B------:R-:W-:-:S10]  /*3c40*/  DFMA R4, R10, R12, R6 ;  /* 0x0000000c0a04722b */ /* 0x000fd40000000006 */
[----:B------:R-:W-:Y:S01]  /*3c50*/  VIADD R5, R5, 0xfcb00000 ;  /* 0xfcb0000005057836 */ /* 0x000fe20000000000 */
[----:B------:R-:W-:Y:S06]  /*3c60*/  BRA `(.L_x_54) ;  /* 0x0000000000047947 */ /* 0x000fec0003800000 */
.L_x_55:
[----:B------:R-:W-:-:S11]  /*3c70*/  DADD R4, R6, R6 ;  /* 0x0000000006047229 */ /* 0x000fd60000000006 */
.L_x_54:
[----:B------:R-:W-:Y:S05]  /*3c80*/  BSYNC.RECONVERGENT B1 ;  /* 0x0000000000017941 */ /* 0x000fea0003800200 */
.L_x_52:
[----:B------:R-:W-:Y:S01]  /*3c90*/  IMAD.MOV.U32 R16, RZ, RZ, R4 ;  /* 0x000000ffff107224 */ /* 0x000fe200078e0004 */
[----:B------:R-:W-:Y:S01]  /*3ca0*/  MOV R17, R5 ;  /* 0x0000000500117202 */ /* 0x000fe20000000f00 */
[----:B------:R-:W-:Y:S02]  /*3cb0*/  IMAD.MOV.U32 R4, RZ, RZ, R0 ;  /* 0x000000ffff047224 */ /* 0x000fe400078e0000 */
[----:B------:R-:W-:-:S04]  /*3cc0*/  IMAD.MOV.U32 R5, RZ, RZ, 0x0 ;  /* 0x00000000ff057424 */ /* 0x000fc800078e00ff */
[----:B------:R-:W-:Y:S05]  /*3cd0*/  RET.REL.NODEC R4 `(_Z16calcSamplePhiAseP17curandStateMtgp32PfiiiPdS2_S2_PiS3_S3_S3_S2_S2_Pjj) ;  /* 0xffffffc004c87950 */ /* 0x000fea0003c3ffff */
.L_x_56:
[----:B------:R-:W-:-:S00]  /*3ce0*/  BRA `(.L_x_56) ;  /* 0xfffffffc00fc7947 */ /* 0x000fc0000383ffff */
[----:B------:R-:W-:-:S00]  /*3cf0*/  NOP ;  /* 0x0000000000007918 */ /* 0x000fc00000000000 */
        /* <DEDUP_REMOVED lines=8> */
.L_x_59:


//--------------------- .text._Z26setupGlobalVariablesKerneldddidii --------------------------
	.section	.text._Z26setupGlobalVariablesKerneldddidii,"ax",@progbits
	.align	128
        .global         _Z26setupGlobalVariablesKerneldddidii
        .type           _Z26setupGlobalVariablesKerneldddidii,@function
        .size           _Z26setupGlobalVariablesKerneldddidii,(.L_x_61 - _Z26setupGlobalVariablesKerneldddidii)
        .other          _Z26setupGlobalVariablesKerneldddidii,@"STO_CUDA_ENTRY STV_DEFAULT"
_Z26setupGlobalVariablesKerneldddidii:
.text._Z26setupGlobalVariablesKerneldddidii:
[----:B------:R-:W-:Y:S08]  /*0000*/  LDC R1, c[0x0][0x37c] ;  /* 0x0000df00ff017b82 */ /* 0x000ff00000000800 */
[----:B------:R-:W0:Y:S01]  /*0010*/  LDC.64 R2, c[0x4][0x50] ;  /* 0x01001400ff027b82 */ /* 0x000e220000000a00 */
[----:B------:R-:W0:Y:S07]  /*0020*/  LDCU.64 UR4, c[0x0][0x358] ;  /* 0x00006b00ff0477ac */ /* 0x000e2e0008000a00 */
[----:B------:R-:W0:Y:S08]  /*0030*/  LDC.64 R16, c[0x0][0x380] ;  /* 0x0000e000ff107b82 */ /* 0x000e300000000a00 */
[----:B------:R-:W1:Y:S08]  /*0040*/  LDC.64 R18, c[0x0][0x388] ;  /* 0x0000e200ff127b82 */ /* 0x000e700000000a00 */
[----:B------:R-:W1:Y:S08]  /*0050*/  LDC.64 R4, c[0x4][0x58] ;  /* 0x01001600ff047b82 */ /* 0x000e700000000a00 */
[----:B------:R-:W2:Y:S01]  /*0060*/  LDC.64 R6, c[0x4][0x48] ;  /* 0x01001200ff067b82 */ /* 0x000ea20000000a00 */
[----:B0-----:R-:W-:Y:S07]  /*0070*/  STG.E.64 desc[UR4][R2.64], R16 ;  /* 0x0000001002007986 */ /* 0x001fee000c101b04 */
[----:B------:R-:W2:Y:S08]  /*0080*/  LDC.64 R20, c[0x0][0x390] ;  /* 0x0000e400ff147b82 */ /* 0x000eb00000000a00 */
[----:B------:R-:W0:Y:S01]  /*0090*/  LDC R25, c[0x0][0x398] ;  /* 0x0000e600ff197b82 */ /* 0x000e220000000800 */
[----:B-1----:R-:W-:Y:S07]  /*00a0*/  STG.E.64 desc[UR4][R4.64], R18 ;  /* 0x0000001204007986 */ /* 0x002fee000c101b04 */
[----:B------:R-:W0:Y:S08]  /*00b0*/  LDC.64 R8, c[0x4][0x78] ;  /* 0x01001e00ff087b82 */ /* 0x000e300000000a00 */
[----:B------:R-:W1:Y:S01]  /*00c0*/  LDC.64 R10, c[0x4][0x60] ;  /* 0x01001800ff0a7b82 */ /* 0x000e620000000a00 */
[----:B--2---:R-:W-:Y:S07]  /*00d0*/  STG.E.64 desc[UR4][R6.64], R20 ;  /* 0x0000001406007986 */ /* 0x004fee000c101b04 */
[----:B------:R-:W1:Y:S08]  /*00e0*/  LDC.64 R22, c[0x0][0x3a0] ;  /* 0x0000e800ff167b82 */ /* 0x000e700000000a00 */
[----:B------:R-:W2:Y:S01]  /*00f0*/  LDC.64 R12, c[0x4][0x68] ;  /* 0x01001a00ff0c7b82 */ /* 0x000ea20000000a00 */
[----:B0-----:R-:W-:Y:S07]  /*0100*/  STG.E desc[UR4][R8.64], R25 ;  /* 0x0000001908007986 */ /* 0x001fee000c101904 */
[----:B------:R-:W2:Y:S08]  /*0110*/  LDC.64 R26, c[0x0][0x3a8] ;  /* 0x0000ea00ff1a7b82 */ /* 0x000eb00000000a00 */
[----:B------:R-:W0:Y:S01]  /*0120*/  LDC.64 R14, c[0x4][0x70] ;  /* 0x01001c00ff0e7b82 */ /* 0x000e220000000a00 */
[----:B-1----:R-:W-:Y:S04]  /*0130*/  STG.E.64 desc[UR4][R10.64], R22 ;  /* 0x000000160a007986 */ /* 0x002fe8000c101b04 */
[----:B--2---:R-:W-:Y:S04]  /*0140*/  STG.E desc[UR4][R12.64], R26 ;  /* 0x0000001a0c007986 */ /* 0x004fe8000c101904 */
[----:B0-----:R-:W-:Y:S01]  /*0150*/  STG.E desc[UR4][R14.64], R27 ;  /* 0x0000001b0e007986 */ /* 0x001fe2000c101904 */
[----:B------:R-:W-:Y:S05]  /*0160*/  EXIT ;  /* 0x000000000000794d */ /* 0x000fea0003800000 */
.L_x_57:
        /* <DEDUP_REMOVED lines=9> */
.L_x_61:


//--------------------- .nv.global.init           --------------------------
	.section	.nv.global.init,"aw",@progbits
	.align	4
.nv.global.init:
	.type		mrg32k3aM1SubSeq,@object
	.size		mrg32k3aM1SubSeq,(mrg32k3aM2SubSeq - mrg32k3aM1SubSeq)
mrg32k3aM1SubSeq:
        /*0000*/ 	.byte	0x0b, 0xcc, 0xee, 0x04, 0x73, 0x29, 0x8b, 0x6f, 0xf6, 0x53, 0x03, 0xf6, 0x23, 0xf6, 0xea, 0xda
        /* <DEDUP_REMOVED lines=125> */
	.type		mrg32k3aM2SubSeq,@object
	.size		mrg32k3aM2SubSeq,(mrg32k3aM1 - mrg32k3aM2SubSeq)
mrg32k3aM2SubSeq:
        /* <DEDUP_REMOVED lines=126> */
	.type		mrg32k3aM1,@object
	.size		mrg32k3aM1,(mrg32k3aM1Seq - mrg32k3aM1)
mrg32k3aM1:
        /* <DEDUP_REMOVED lines=144> */
	.type		mrg32k3aM1Seq,@object
	.size		mrg32k3aM1Seq,(mrg32k3aM2 - mrg32k3aM1Seq)
mrg32k3aM1Seq:
        /* <DEDUP_REMOVED lines=144> */
	.type		mrg32k3aM2,@object
	.size		mrg32k3aM2,(mrg32k3aM2Seq - mrg32k3aM2)
mrg32k3aM2:
        /* <DEDUP_REMOVED lines=144> */
	.type		mrg32k3aM2Seq,@object
	.size		mrg32k3aM2Seq,(precalc_xorwow_matrix - mrg32k3aM2Seq)
mrg32k3aM2Seq:
        /* <DEDUP_REMOVED lines=144> */
	.type		precalc_xorwow_matrix,@object
	.size		precalc_xorwow_matrix,(precalc_xorwow_offset_matrix - precalc_xorwow_matrix)
precalc_xorwow_matrix:
        /* <DEDUP_REMOVED lines=6400> */
	.type		precalc_xorwow_offset_matrix,@object
	.size		precalc_xorwow_offset_matrix,($str$2 - precalc_xorwow_offset_matrix)
precalc_xorwow_offset_matrix:
        /* <DEDUP_REMOVED lines=6400> */
	.type		$str$2,@object
	.size		$str$2,($str$1 - $str$2)
$str$2:
        /*353c0*/ 	.byte	0x53, 0x74, 0x61, 0x72, 0x74, 0x54, 0x72, 0x69, 0x61, 0x6e, 0x67, 0x6c, 0x65, 0x2f, 0x53, 0x74
        /*353d0*/ 	.byte	0x61, 0x72, 0x74, 0x4c, 0x65, 0x76, 0x65, 0x6c, 0x20, 0x69, 0x6e, 0x63, 0x6f, 0x72, 0x72, 0x65
        /*353e0*/ 	.byte	0x63, 0x74, 0x21, 0x00
	.type		$str$1,@object
	.size		$str$1,($str - $str$1)
$str$1:
        /*353e4*/ 	.byte	0x44, 0x69, 0x73, 0x74, 0x61, 0x6e, 0x63, 0x65, 0x20, 0x74, 0x6f, 0x6f, 0x20, 0x62, 0x69, 0x67
        /*353f4*/ 	.byte	0x21, 0x20, 0x66, 0x69, 0x72, 0x73, 0x74, 0x54, 0x72, 0x69, 0x61, 0x6e, 0x67, 0x6c, 0x65, 0x3a
        /*35404*/ 	.byte	0x20, 0x25, 0x64, 0x2c, 0x20, 0x6c, 0x65, 0x76, 0x65, 0x6c, 0x3a, 0x20, 0x25, 0x64, 0x2c, 0x20
        /*35414*/ 	.byte	0x6c, 0x65, 0x6e, 0x67, 0x74, 0x68, 0x3a, 0x20, 0x25, 0x66, 0x2c, 0x20, 0x64, 0x69, 0x73, 0x74
        /*35424*/ 	.byte	0x61, 0x6e, 0x63, 0x65, 0x54, 0x6f, 0x74, 0x61, 0x6c, 0x3a, 0x25, 0x66, 0x2c, 0x20, 0x74, 0x65
        /*35434*/ 	.byte	0x73, 0x74, 0x44, 0x69, 0x73, 0x74, 0x61, 0x6e, 0x63, 0x65, 0x25, 0x66, 0x2c, 0x20, 0x64, 0x69
        /*35444*/ 	.byte	0x73, 0x74, 0x61, 0x6e, 0x63, 0x65, 0x52, 0x65, 0x6d, 0x61, 0x69, 0x6e, 0x69, 0x6e, 0x67, 0x3a
        /*35454*/ 	.byte	0x25, 0x66, 0x0a, 0x00
	.type		$str,@object
	.size		$str,(.L_16 - $str)
$str:
        /*35458*/ 	.byte	0x4c, 0x6f, 0x6f, 0x70, 0x62, 0x72, 0x65, 0x61, 0x6b, 0x65, 0x72, 0x20, 0x72, 0x65, 0x61, 0x63
        /*35468*/ 	.byte	0x68, 0x65, 0x64, 0x2e, 0x20, 0x66, 0x69, 0x72, 0x73, 0x74, 0x54, 0x72, 0x69, 0x61, 0x6e, 0x67
        /*35478*/ 	.byte	0x6c, 0x65, 0x3a, 0x20, 0x25, 0x64, 0x2c, 0x20, 0x6c, 0x65, 0x76, 0x65, 0x6c, 0x3a, 0x20, 0x25
        /*35488*/ 	.byte	0x64, 0x2c, 0x20, 0x6c, 0x65, 0x6e, 0x67, 0x74, 0x68, 0x3a, 0x20, 0x25, 0x66, 0x2c, 0x20, 0x64
        /*35498*/ 	.byte	0x69, 0x73, 0x74, 0x61, 0x6e, 0x63, 0x65, 0x54, 0x6f, 0x74, 0x61, 0x6c, 0x3a, 0x25, 0x66, 0x2c
        /*354a8*/ 	.byte	0x20, 0x74, 0x65, 0x73, 0x74, 0x44, 0x69, 0x73, 0x74, 0x61, 0x6e, 0x63, 0x65, 0x25, 0x66, 0x2c
        /*354b8*/ 	.byte	0x20, 0x64, 0x69, 0x73, 0x74, 0x61, 0x6e, 0x63, 0x65, 0x52, 0x65, 0x6d, 0x61, 0x69, 0x6e, 0x69
        /*354c8*/ 	.byte	0x6e, 0x67, 0x3a, 0x25, 0x66, 0x0a, 0x00
.L_16:


//--------------------- .nv.shared.reserved.0     --------------------------
	.section	.nv.shared.reserved.0,"aw",@nobits
	.weak		__nv_reservedSMEM_offset_0_alias
	.size		__nv_reservedSMEM_offset_0_alias, 0, 64
	.other		__nv_reservedSMEM_offset_0_alias,@"STO_CUDA_RESERVED_SHARED STV_DEFAULT"
__nv_reservedSMEM_offset_0_alias:
	.zero		0
	.zero		64


//--------------------- .nv.global                --------------------------
	.section	.nv.global,"aw",@nobits
	.align	8
.nv.global:
	.type		sigmaA,@object
	.size		sigmaA,(nTot - sigmaA)
sigmaA:
	.zero		8
	.type		nTot,@object
	.size		nTot,(sigmaE - nTot)
nTot:
	.zero		8
	.type		sigmaE,@object
	.size		sigmaE,(thicknessOfPrism - sigmaE)
sigmaE:
	.zero		8
	.type		thicknessOfPrism,@object
	.size		thicknessOfPrism,(numberOfTriangles - thicknessOfPrism)
thicknessOfPrism:
	.zero		8
	.type		numberOfTriangles,@object
	.size		numberOfTriangles,(numberOfLevels - numberOfTriangles)
numberOfTriangles:
	.zero		4
	.type		numberOfLevels,@object
	.size		numberOfLevels,(numberOfPoints - numberOfLevels)
numberOfLevels:
	.zero		4
	.type		numberOfPoints,@object
	.size		numberOfPoints,(.L_14 - numberOfPoints)
numberOfPoints:
	.zero		4
.L_14:


//--------------------- .nv.constant0._Z16calcSamplePhiAseP17curandStateMtgp32PfiiiPdS2_S2_PiS3_S3_S3_S2_S2_Pjj --------------------------
	.section	.nv.constant0._Z16calcSamplePhiAseP17curandStateMtgp32PfiiiPdS2_S2_PiS3_S3_S3_S2_S2_Pjj,"a",@progbits
	.sectionflags	@""
	.align	4
.nv.constant0._Z16calcSamplePhiAseP17curandStateMtgp32PfiiiPdS2_S2_PiS3_S3_S3_S2_S2_Pjj:
	.zero		1012


//--------------------- .nv.constant0._Z26setupGlobalVariablesKerneldddidii --------------------------
	.section	.nv.constant0._Z26setupGlobalVariablesKerneldddidii,"a",@progbits
	.sectionflags	@""
	.align	4
.nv.constant0._Z26setupGlobalVariablesKerneldddidii:
	.zero		944


//--------------------- SYMBOLS --------------------------

	.type		.nv.reservedSmem.offset0,@object
	.size		.nv.reservedSmem.offset0,0x4
	.type		vprintf,@function
